// auto-generated by cutlass_sweep.gemm — config: {"arch": "sm_90", "cluster_m": 1, "cluster_n": 1, "dtype": "bf16", "dtype_b": "bf16", "layout": "nt", "stages": 0, "tile_k": 16, "tile_m": 128, "tile_n": 160}
#include "cutlass/cutlass.h"
#include "cutlass/gemm/collective/collective_builder.hpp"
#include "cutlass/gemm/device/gemm_universal_adapter.h"
#include "cutlass/gemm/kernel/gemm_universal.hpp"
#include "cutlass/epilogue/collective/collective_builder.hpp"

using ElemA = cutlass::bfloat16_t;
using ElemB = cutlass::bfloat16_t;
using ElemCD = cutlass::bfloat16_t;
using Acc  = float;
using TileShape    = cute::Shape<cute::_128, cute::_160, cute::_16>;
using ClusterShape = cute::Shape<cute::_1, cute::_1, cute::_1>;

using CollectiveEpilogue = typename cutlass::epilogue::collective::CollectiveBuilder<
    cutlass::arch::Sm90, cutlass::arch::OpClassTensorOp,
    TileShape, ClusterShape,
    cutlass::epilogue::collective::EpilogueTileAuto,
    Acc, Acc,
    ElemCD, cutlass::layout::RowMajor, 128 / cutlass::sizeof_bits<ElemCD>::value,
    ElemCD, cutlass::layout::RowMajor, 128 / cutlass::sizeof_bits<ElemCD>::value,
    cutlass::epilogue::collective::EpilogueScheduleAuto
  >::CollectiveOp;

using CollectiveMainloop = typename cutlass::gemm::collective::CollectiveBuilder<
    cutlass::arch::Sm90, cutlass::arch::OpClassTensorOp,
    ElemA, cutlass::layout::RowMajor, 128 / cutlass::sizeof_bits<ElemA>::value,
    ElemB, cutlass::layout::ColumnMajor, 128 / cutlass::sizeof_bits<ElemB>::value,
    Acc,
    TileShape, ClusterShape,
    cutlass::gemm::collective::StageCountAutoCarveout<static_cast<int>(sizeof(typename CollectiveEpilogue::SharedStorage))>,
    cutlass::gemm::collective::KernelScheduleAuto
  >::CollectiveOp;

using GemmKernel = cutlass::gemm::kernel::GemmUniversal<
    cute::Shape<int,int,int,int>,
    CollectiveMainloop,
    CollectiveEpilogue
>;
using Gemm = cutlass::gemm::device::GemmUniversalAdapter<GemmKernel>;

// Force the device kernel symbol into the cubin without needing a host main.
auto* _anchor = &cutlass::device_kernel<GemmKernel>;


// ===== COMPILED SASS (sm_90a) =====

	.target	sm_90a

	.elftype	@"ET_EXEC"


//--------------------- .note.nv.tkinfo           --------------------------
	.section	.note.nv.tkinfo,"",@"SHT_NOTE"
	.sectionflags	@"SHF_NOTE_NV_TKINFO"
	.tkinfo
        /*0018*/ 	.word	0x00000002
        /*0030*/ 	.string	""
        /*0030*/ 	.string	"ptxas"
        /*0030*/ 	.string	"Cuda compilation tools, release 13.0, V13.0.88"
        /*0030*/ 	.string	"Build cuda_13.0.r13.0/compiler.36424714_0"
        /*0030*/ 	.string	"-arch sm_90a -m 64 "



//--------------------- .note.nv.cuinfo           --------------------------
	.section	.note.nv.cuinfo,"",@"SHT_NOTE"
	.sectionflags	@"SHF_NOTE_NV_CUINFO"
        /*0018*/ 	.short	0x0002
        /*001a*/ 	.short	0x005a
        /*001c*/ 	.short	0x0082
	.zero		2


//--------------------- .nv.info                  --------------------------
	.section	.nv.info,"",@"SHT_CUDA_INFO"
	.align	4


	//----- nvinfo : EIATTR_REGCOUNT
	.align		4
        /*0000*/ 	.byte	0x04, 0x2f
        /*0002*/ 	.short	(.L_15 - .L_14)
	.align		4
.L_14:
        /*0004*/ 	.word	index@(_ZN7cutlass13device_kernelINS_4gemm6kernel13GemmUniversalIN4cute5tupleIJiiiiEEENS1_10collective13CollectiveMmaINS1_34MainloopSm90TmaGmmaWarpSpecializedILi25ENS5_IJNS4_1CILi1EEESB_SB_EEENS1_35KernelTmaWarpSpecializedCooperativeEEENS5_IJNSA_ILi128EEENSA_ILi160EEENSA_ILi16EEEEEENS_10bfloat16_tENS5_IJlSB_lEEESJ_SK_NS4_8TiledMMAINS4_8MMA_AtomIJNS4_4SM904GMMA27MMA_64x32x16_F32BF16BF16_SSILNSO_5MajorE0ELSQ_0ELNSO_7ScaleInE1ELSR_1EEEEEENS4_6LayoutINS5_IJNSA_ILi2EEESB_SB_EEENS5_IJSB_NSA_ILi0EEESX_EEEEENS5_IJNS4_10UnderscoreES10_S10_EEEEENS4_13SM90_TMA_LOADENS4_14ComposedLayoutINS4_7SwizzleILi1ELi4ELi3EEENS4_18smem_ptr_flag_bitsILi16EEENSU_INS5_IJNSA_ILi8EEESH_EEENS5_IJSH_SB_EEEEEEEvNS4_8identityES13_S1D_vS1E_EENS_8epilogue10collective6detail29Sm90TmaWarpSpecializedAdapterINS1H_15DefaultEpilogueISJ_SK_SK_NS1G_6thread17LinearCombinationISJ_Li1EffLNS1L_9ScaleType4KindE0ELNS_15FloatRoundStyleE2ESJ_EENS1_15EpilogueDefaultEEEEEvvEEEEvNT_6ParamsE)
        /*0008*/ 	.word	0x000000a8


	//----- nvinfo : EIATTR_FRAME_SIZE
	.align		4
.L_15:
        /*000c*/ 	.byte	0x04, 0x11
        /*000e*/ 	.short	(.L_17 - .L_16)
	.align		4
.L_16:
        /*0010*/ 	.word	index@(_ZN7cutlass13device_kernelINS_4gemm6kernel13GemmUniversalIN4cute5tupleIJiiiiEEENS1_10collective13CollectiveMmaINS1_34MainloopSm90TmaGmmaWarpSpecializedILi25ENS5_IJNS4_1CILi1EEESB_SB_EEENS1_35KernelTmaWarpSpecializedCooperativeEEENS5_IJNSA_ILi128EEENSA_ILi160EEENSA_ILi16EEEEEENS_10bfloat16_tENS5_IJlSB_lEEESJ_SK_NS4_8TiledMMAINS4_8MMA_AtomIJNS4_4SM904GMMA27MMA_64x32x16_F32BF16BF16_SSILNSO_5MajorE0ELSQ_0ELNSO_7ScaleInE1ELSR_1EEEEEENS4_6LayoutINS5_IJNSA_ILi2EEESB_SB_EEENS5_IJSB_NSA_ILi0EEESX_EEEEENS5_IJNS4_10UnderscoreES10_S10_EEEEENS4_13SM90_TMA_LOADENS4_14ComposedLayoutINS4_7SwizzleILi1ELi4ELi3EEENS4_18smem_ptr_flag_bitsILi16EEENSU_INS5_IJNSA_ILi8EEESH_EEENS5_IJSH_SB_EEEEEEEvNS4_8identityES13_S1D_vS1E_EENS_8epilogue10collective6detail29Sm90TmaWarpSpecializedAdapterINS1H_15DefaultEpilogueISJ_SK_SK_NS1G_6thread17LinearCombinationISJ_Li1EffLNS1L_9ScaleType4KindE0ELNS_15FloatRoundStyleE2ESJ_EENS1_15EpilogueDefaultEEEEEvvEEEEvNT_6ParamsE)
        /*0014*/ 	.word	0x00000000


	//----- nvinfo : EIATTR_MIN_STACK_SIZE
	.align		4
.L_17:
        /*0018*/ 	.byte	0x04, 0x12
        /*001a*/ 	.short	(.L_19 - .L_18)
	.align		4
.L_18:
        /*001c*/ 	.word	index@(_ZN7cutlass13device_kernelINS_4gemm6kernel13GemmUniversalIN4cute5tupleIJiiiiEEENS1_10collective13CollectiveMmaINS1_34MainloopSm90TmaGmmaWarpSpecializedILi25ENS5_IJNS4_1CILi1EEESB_SB_EEENS1_35KernelTmaWarpSpecializedCooperativeEEENS5_IJNSA_ILi128EEENSA_ILi160EEENSA_ILi16EEEEEENS_10bfloat16_tENS5_IJlSB_lEEESJ_SK_NS4_8TiledMMAINS4_8MMA_AtomIJNS4_4SM904GMMA27MMA_64x32x16_F32BF16BF16_SSILNSO_5MajorE0ELSQ_0ELNSO_7ScaleInE1ELSR_1EEEEEENS4_6LayoutINS5_IJNSA_ILi2EEESB_SB_EEENS5_IJSB_NSA_ILi0EEESX_EEEEENS5_IJNS4_10UnderscoreES10_S10_EEEEENS4_13SM90_TMA_LOADENS4_14ComposedLayoutINS4_7SwizzleILi1ELi4ELi3EEENS4_18smem_ptr_flag_bitsILi16EEENSU_INS5_IJNSA_ILi8EEESH_EEENS5_IJSH_SB_EEEEEEEvNS4_8identityES13_S1D_vS1E_EENS_8epilogue10collective6detail29Sm90TmaWarpSpecializedAdapterINS1H_15DefaultEpilogueISJ_SK_SK_NS1G_6thread17LinearCombinationISJ_Li1EffLNS1L_9ScaleType4KindE0ELNS_15FloatRoundStyleE2ESJ_EENS1_15EpilogueDefaultEEEEEvvEEEEvNT_6ParamsE)
        /*0020*/ 	.word	0x00000000
.L_19:


//--------------------- .nv.compat                --------------------------
	.section	.nv.compat,"",@"SHT_CUDA_COMPAT_INFO"
	.align	4
        /*0000*/ 	.byte	0x02, 0x09, 0x01, 0x00, 0x02, 0x02, 0x04, 0x00, 0x02, 0x05, 0x05, 0x00, 0x03, 0x07, 0x01, 0x01
        /*0010*/ 	.byte	0x02, 0x03, 0x01, 0x00, 0x02, 0x06, 0x01, 0x00, 0x04, 0x0b, 0x08, 0x00, 0x00, 0x00, 0x00, 0x00
        /*0020*/ 	.byte	0x00, 0x00, 0x00, 0x00


//--------------------- .nv.info._ZN7cutlass13device_kernelINS_4gemm6kernel13GemmUniversalIN4cute5tupleIJiiiiEEENS1_10collective13CollectiveMmaINS1_34MainloopSm90TmaGmmaWarpSpecializedILi25ENS5_IJNS4_1CILi1EEESB_SB_EEENS1_35KernelTmaWarpSpecializedCooperativeEEENS5_IJNSA_ILi128EEENSA_ILi160EEENSA_ILi16EEEEEENS_10bfloat16_tENS5_IJlSB_lEEESJ_SK_NS4_8TiledMMAINS4_8MMA_AtomIJNS4_4SM904GMMA27MMA_64x32x16_F32BF16BF16_SSILNSO_5MajorE0ELSQ_0ELNSO_7ScaleInE1ELSR_1EEEEEENS4_6LayoutINS5_IJNSA_ILi2EEESB_SB_EEENS5_IJSB_NSA_ILi0EEESX_EEEEENS5_IJNS4_10UnderscoreES10_S10_EEEEENS4_13SM90_TMA_LOADENS4_14ComposedLayoutINS4_7SwizzleILi1ELi4ELi3EEENS4_18smem_ptr_flag_bitsILi16EEENSU_INS5_IJNSA_ILi8EEESH_EEENS5_IJSH_SB_EEEEEEEvNS4_8identityES13_S1D_vS1E_EENS_8epilogue10collective6detail29Sm90TmaWarpSpecializedAdapterINS1H_15DefaultEpilogueISJ_SK_SK_NS1G_6thread17LinearCombinationISJ_Li1EffLNS1L_9ScaleType4KindE0ELNS_15FloatRoundStyleE2ESJ_EENS1_15EpilogueDefaultEEEEEvvEEEEvNT_6ParamsE --------------------------
	.section	.nv.info._ZN7cutlass13device_kernelINS_4gemm6kernel13GemmUniversalIN4cute5tupleIJiiiiEEENS1_10collective13CollectiveMmaINS1_34MainloopSm90TmaGmmaWarpSpecializedILi25ENS5_IJNS4_1CILi1EEESB_SB_EEENS1_35KernelTmaWarpSpecializedCooperativeEEENS5_IJNSA_ILi128EEENSA_ILi160EEENSA_ILi16EEEEEENS_10bfloat16_tENS5_IJlSB_lEEESJ_SK_NS4_8TiledMMAINS4_8MMA_AtomIJNS4_4SM904GMMA27MMA_64x32x16_F32BF16BF16_SSILNSO_5MajorE0ELSQ_0ELNSO_7ScaleInE1ELSR_1EEEEEENS4_6LayoutINS5_IJNSA_ILi2EEESB_SB_EEENS5_IJSB_NSA_ILi0EEESX_EEEEENS5_IJNS4_10UnderscoreES10_S10_EEEEENS4_13SM90_TMA_LOADENS4_14ComposedLayoutINS4_7SwizzleILi1ELi4ELi3EEENS4_18smem_ptr_flag_bitsILi16EEENSU_INS5_IJNSA_ILi8EEESH_EEENS5_IJSH_SB_EEEEEEEvNS4_8identityES13_S1D_vS1E_EENS_8epilogue10collective6detail29Sm90TmaWarpSpecializedAdapterINS1H_15DefaultEpilogueISJ_SK_SK_NS1G_6thread17LinearCombinationISJ_Li1EffLNS1L_9ScaleType4KindE0ELNS_15FloatRoundStyleE2ESJ_EENS1_15EpilogueDefaultEEEEEvvEEEEvNT_6ParamsE,"",@"SHT_CUDA_INFO"
	.sectionflags	@""
	.align	4


	//----- nvinfo : EIATTR_CUDA_API_VERSION
	.align		4
        /*0000*/ 	.byte	0x04, 0x37
        /*0002*/ 	.short	(.L_21 - .L_20)
.L_20:
        /*0004*/ 	.word	0x00000082


	//----- nvinfo : EIATTR_KPARAM_INFO
	.align		4
.L_21:
        /*0008*/ 	.byte	0x04, 0x17
        /*000a*/ 	.short	(.L_23 - .L_22)
.L_22:
        /*000c*/ 	.word	0x00000000
        /*0010*/ 	.short	0x0000
        /*0012*/ 	.short	0x0070
        /*0014*/ 	.byte	0x00, 0xf0, 0x01, 0x10


	//----- nvinfo : EIATTR_SPARSE_MMA_MASK
	.align		4
.L_23:
        /*0018*/ 	.byte	0x03, 0x50
        /*001a*/ 	.short	0x0000


	//----- nvinfo : EIATTR_MAXREG_COUNT
	.align		4
        /*001c*/ 	.byte	0x03, 0x1b
        /*001e*/ 	.short	0x00a8


	//----- nvinfo : EIATTR_NUM_BARRIERS
	.align		4
        /*0020*/ 	.byte	0x02, 0x4c
        /*0022*/ 	.byte	0x01
	.zero		1


	//----- nvinfo : EIATTR_EXTERNS
	.align		4
        /*0024*/ 	.byte	0x04, 0x0f
        /*0026*/ 	.short	(.L_25 - .L_24)


	//   ....[0]....
	.align		4
.L_24:
        /*0028*/ 	.word	index@(__assertfail)


	//----- nvinfo : EIATTR_MERCURY_ISA_VERSION
	.align		4
.L_25:
        /*002c*/ 	.byte	0x03, 0x5f
        /*002e*/ 	.short	0x0101


	//----- nvinfo : EIATTR_INT_WARP_WIDE_INSTR_OFFSETS
	.align		4
        /*0030*/ 	.byte	0x04, 0x31
        /*0032*/ 	.short	(.L_27 - .L_26)


	//   ....[0]....
.L_26:
        /*0034*/ 	.word	0x00000680


	//   ....[1]....
        /*0038*/ 	.word	0x000006b0


	//   ....[2]....
        /*003c*/ 	.word	0x00000790


	//----- nvinfo : EIATTR_COOP_GROUP_MASK_REGIDS
	.align		4
.L_27:
        /*0040*/ 	.byte	0x04, 0x29
        /*0042*/ 	.short	(.L_29 - .L_28)


	//   ....[0]....
.L_28:
        /*0044*/ 	.word	0xffffffff


	//   ....[1]....
        /*0048*/ 	.word	0xffffffff


	//   ....[2]....
        /*004c*/ 	.word	0xffffffff


	//   ....[3]....
        /*0050*/ 	.word	0xffffffff


	//   ....[4]....
        /*0054*/ 	.word	0xffffffff


	//----- nvinfo : EIATTR_COOP_GROUP_INSTR_OFFSETS
	.align		4
.L_29:
        /*0058*/ 	.byte	0x04, 0x28
        /*005a*/ 	.short	(.L_31 - .L_30)


	//   ....[0]....
.L_30:
        /*005c*/ 	.word	0x00000060


	//   ....[1]....
        /*0060*/ 	.word	0x00000070


	//   ....[2]....
        /*0064*/ 	.word	0x00000130


	//   ....[3]....
        /*0068*/ 	.word	0x00000590


	//   ....[4]....
        /*006c*/ 	.word	0x00001240


	//----- nvinfo : EIATTR_REG_RECONFIG
	.align		4
.L_31:
        /*0070*/ 	.byte	0x01, 0x54
	.zero		2


	//----- nvinfo : EIATTR_SYSCALL_OFFSETS
	.align		4
        /*0074*/ 	.byte	0x04, 0x46
        /*0076*/ 	.short	(.L_33 - .L_32)


	//   ....[0]....
.L_32:
        /*0078*/ 	.word	0x00001400


	//----- nvinfo : EIATTR_MBARRIER_INSTR_OFFSETS
	.align		4
.L_33:
        /*007c*/ 	.byte	0x04, 0x39
        /*007e*/ 	.short	(.L_35 - .L_34)


	//   ....[0]....
.L_34:
        /*0080*/ 	.word	0x00000250
        /*0084*/ 	.word	0x000000ff
        /*0088*/ 	.word	0x00000000
        /*008c*/ 	.short	0x0100
        /*008e*/ 	.byte	0x08
	.zero		1


	//   ....[1]....
        /*0090*/ 	.word	0x00000260
        /*0094*/ 	.word	0x000000ff
        /*0098*/ 	.word	0x000000c8
        /*009c*/ 	.short	0x0100
        /*009e*/ 	.byte	0x08
	.zero		1


	//   ....[2]....
        /*00a0*/ 	.word	0x00000270
        /*00a4*/ 	.word	0x000000ff
        /*00a8*/ 	.word	0x00000008
        /*00ac*/ 	.short	0x0100
        /*00ae*/ 	.byte	0x08
	.zero		1


	//   ....[3]....
        /*00b0*/ 	.word	0x00000280
        /*00b4*/ 	.word	0x000000ff
        /*00b8*/ 	.word	0x000000d0
        /*00bc*/ 	.short	0x0100
        /*00be*/ 	.byte	0x08
	.zero		1


	//   ....[4]....
        /*00c0*/ 	.word	0x00000290
        /*00c4*/ 	.word	0x000000ff
        /*00c8*/ 	.word	0x00000010
        /*00cc*/ 	.short	0x0100
        /*00ce*/ 	.byte	0x08
	.zero		1


	//   ....[5]....
        /*00d0*/ 	.word	0x000002a0
        /*00d4*/ 	.word	0x000000ff
        /*00d8*/ 	.word	0x000000d8
        /*00dc*/ 	.short	0x0100
        /*00de*/ 	.byte	0x08
	.zero		1


	//   ....[6]....
        /*00e0*/ 	.word	0x000002b0
        /*00e4*/ 	.word	0x000000ff
        /*00e8*/ 	.word	0x00000018
        /*00ec*/ 	.short	0x0100
        /*00ee*/ 	.byte	0x08
	.zero		1


	//   ....[7]....
        /*00f0*/ 	.word	0x000002c0
        /*00f4*/ 	.word	0x000000ff
        /*00f8*/ 	.word	0x000000e0
        /*00fc*/ 	.short	0x0100
        /*00fe*/ 	.byte	0x08
	.zero		1


	//   ....[8]....
        /*0100*/ 	.word	0x000002d0
        /*0104*/ 	.word	0x000000ff
        /*0108*/ 	.word	0x00000020
        /*010c*/ 	.short	0x0100
        /*010e*/ 	.byte	0x08
	.zero		1


	//   ....[9]....
        /*0110*/ 	.word	0x000002e0
        /*0114*/ 	.word	0x000000ff
        /*0118*/ 	.word	0x000000e8
        /*011c*/ 	.short	0x0100
        /*011e*/ 	.byte	0x08
	.zero		1


	//   ....[10]....
        /*0120*/ 	.word	0x000002f0
        /*0124*/ 	.word	0x000000ff
        /*0128*/ 	.word	0x00000028
        /*012c*/ 	.short	0x0100
        /*012e*/ 	.byte	0x08
	.zero		1


	//   ....[11]....
        /*0130*/ 	.word	0x00000300
        /*0134*/ 	.word	0x000000ff
        /*0138*/ 	.word	0x000000f0
        /*013c*/ 	.short	0x0100
        /*013e*/ 	.byte	0x08
	.zero		1


	//   ....[12]....
        /*0140*/ 	.word	0x00000310
        /*0144*/ 	.word	0x000000ff
        /*0148*/ 	.word	0x00000030
        /*014c*/ 	.short	0x0100
        /*014e*/ 	.byte	0x08
	.zero		1


	//   ....[13]....
        /*0150*/ 	.word	0x00000320
        /*0154*/ 	.word	0x000000ff
        /*0158*/ 	.word	0x000000f8
        /*015c*/ 	.short	0x0100
        /*015e*/ 	.byte	0x08
	.zero		1


	//   ....[14]....
        /*0160*/ 	.word	0x00000330
        /*0164*/ 	.word	0x000000ff
        /*0168*/ 	.word	0x00000038
        /*016c*/ 	.short	0x0100
        /*016e*/ 	.byte	0x08
	.zero		1


	//   ....[15]....
        /*0170*/ 	.word	0x00000340
        /*0174*/ 	.word	0x000000ff
        /*0178*/ 	.word	0x00000100
        /*017c*/ 	.short	0x0100
        /*017e*/ 	.byte	0x08
	.zero		1


	//   ....[16]....
        /*0180*/ 	.word	0x00000350
        /*0184*/ 	.word	0x000000ff
        /*0188*/ 	.word	0x00000040
        /*018c*/ 	.short	0x0100
        /*018e*/ 	.byte	0x08
	.zero		1


	//   ....[17]....
        /*0190*/ 	.word	0x00000360
        /*0194*/ 	.word	0x000000ff
        /*0198*/ 	.word	0x00000108
        /*019c*/ 	.short	0x0100
        /*019e*/ 	.byte	0x08
	.zero		1


	//   ....[18]....
        /*01a0*/ 	.word	0x00000370
        /*01a4*/ 	.word	0x000000ff
        /*01a8*/ 	.word	0x00000048
        /*01ac*/ 	.short	0x0100
        /*01ae*/ 	.byte	0x08
	.zero		1


	//   ....[19]....
        /*01b0*/ 	.word	0x00000380
        /*01b4*/ 	.word	0x000000ff
        /*01b8*/ 	.word	0x00000110
        /*01bc*/ 	.short	0x0100
        /*01be*/ 	.byte	0x08
	.zero		1


	//   ....[20]....
        /*01c0*/ 	.word	0x00000390
        /*01c4*/ 	.word	0x000000ff
        /*01c8*/ 	.word	0x00000050
        /*01cc*/ 	.short	0x0100
        /*01ce*/ 	.byte	0x08
	.zero		1


	//   ....[21]....
        /*01d0*/ 	.word	0x000003a0
        /*01d4*/ 	.word	0x000000ff
        /*01d8*/ 	.word	0x00000118
        /*01dc*/ 	.short	0x0100
        /*01de*/ 	.byte	0x08
	.zero		1


	//   ....[22]....
        /*01e0*/ 	.word	0x000003b0
        /*01e4*/ 	.word	0x000000ff
        /*01e8*/ 	.word	0x00000058
        /*01ec*/ 	.short	0x0100
        /*01ee*/ 	.byte	0x08
	.zero		1


	//   ....[23]....
        /*01f0*/ 	.word	0x000003c0
        /*01f4*/ 	.word	0x000000ff
        /*01f8*/ 	.word	0x00000120
        /*01fc*/ 	.short	0x0100
        /*01fe*/ 	.byte	0x08
	.zero		1


	//   ....[24]....
        /*0200*/ 	.word	0x000003d0
        /*0204*/ 	.word	0x000000ff
        /*0208*/ 	.word	0x00000060
        /*020c*/ 	.short	0x0100
        /*020e*/ 	.byte	0x08
	.zero		1


	//   ....[25]....
        /*0210*/ 	.word	0x000003e0
        /*0214*/ 	.word	0x000000ff
        /*0218*/ 	.word	0x00000128
        /*021c*/ 	.short	0x0100
        /*021e*/ 	.byte	0x08
	.zero		1


	//   ....[26]....
        /*0220*/ 	.word	0x000003f0
        /*0224*/ 	.word	0x000000ff
        /*0228*/ 	.word	0x00000068
        /*022c*/ 	.short	0x0100
        /*022e*/ 	.byte	0x08
	.zero		1


	//   ....[27]....
        /*0230*/ 	.word	0x00000400
        /*0234*/ 	.word	0x000000ff
        /*0238*/ 	.word	0x00000130
        /*023c*/ 	.short	0x0100
        /*023e*/ 	.byte	0x08
	.zero		1


	//   ....[28]....
        /*0240*/ 	.word	0x00000410
        /*0244*/ 	.word	0x000000ff
        /*0248*/ 	.word	0x00000070
        /*024c*/ 	.short	0x0100
        /*024e*/ 	.byte	0x08
	.zero		1


	//   ....[29]....
        /*0250*/ 	.word	0x00000420
        /*0254*/ 	.word	0x000000ff
        /*0258*/ 	.word	0x00000138
        /*025c*/ 	.short	0x0100
        /*025e*/ 	.byte	0x08
	.zero		1


	//   ....[30]....
        /*0260*/ 	.word	0x00000430
        /*0264*/ 	.word	0x000000ff
        /*0268*/ 	.word	0x00000078
        /*026c*/ 	.short	0x0100
        /*026e*/ 	.byte	0x08
	.zero		1


	//   ....[31]....
        /*0270*/ 	.word	0x00000440
        /*0274*/ 	.word	0x000000ff
        /*0278*/ 	.word	0x00000140
        /*027c*/ 	.short	0x0100
        /*027e*/ 	.byte	0x08
	.zero		1


	//   ....[32]....
        /*0280*/ 	.word	0x00000450
        /*0284*/ 	.word	0x000000ff
        /*0288*/ 	.word	0x00000080
        /*028c*/ 	.short	0x0100
        /*028e*/ 	.byte	0x08
	.zero		1


	//   ....[33]....
        /*0290*/ 	.word	0x00000460
        /*0294*/ 	.word	0x000000ff
        /*0298*/ 	.word	0x00000148
        /*029c*/ 	.short	0x0100
        /*029e*/ 	.byte	0x08
	.zero		1


	//   ....[34]....
        /*02a0*/ 	.word	0x00000470
        /*02a4*/ 	.word	0x000000ff
        /*02a8*/ 	.word	0x00000088
        /*02ac*/ 	.short	0x0100
        /*02ae*/ 	.byte	0x08
	.zero		1


	//   ....[35]....
        /*02b0*/ 	.word	0x00000480
        /*02b4*/ 	.word	0x000000ff
        /*02b8*/ 	.word	0x00000150
        /*02bc*/ 	.short	0x0100
        /*02be*/ 	.byte	0x08
	.zero		1


	//   ....[36]....
        /*02c0*/ 	.word	0x00000490
        /*02c4*/ 	.word	0x000000ff
        /*02c8*/ 	.word	0x00000090
        /*02cc*/ 	.short	0x0100
        /*02ce*/ 	.byte	0x08
	.zero		1


	//   ....[37]....
        /*02d0*/ 	.word	0x000004a0
        /*02d4*/ 	.word	0x000000ff
        /*02d8*/ 	.word	0x00000158
        /*02dc*/ 	.short	0x0100
        /*02de*/ 	.byte	0x08
	.zero		1


	//   ....[38]....
        /*02e0*/ 	.word	0x000004b0
        /*02e4*/ 	.word	0x000000ff
        /*02e8*/ 	.word	0x00000098
        /*02ec*/ 	.short	0x0100
        /*02ee*/ 	.byte	0x08
	.zero		1


	//   ....[39]....
        /*02f0*/ 	.word	0x000004c0
        /*02f4*/ 	.word	0x000000ff
        /*02f8*/ 	.word	0x00000160
        /*02fc*/ 	.short	0x0100
        /*02fe*/ 	.byte	0x08
	.zero		1


	//   ....[40]....
        /*0300*/ 	.word	0x000004d0
        /*0304*/ 	.word	0x000000ff
        /*0308*/ 	.word	0x000000a0
        /*030c*/ 	.short	0x0100
        /*030e*/ 	.byte	0x08
	.zero		1


	//   ....[41]....
        /*0310*/ 	.word	0x000004e0
        /*0314*/ 	.word	0x000000ff
        /*0318*/ 	.word	0x00000168
        /*031c*/ 	.short	0x0100
        /*031e*/ 	.byte	0x08
	.zero		1


	//   ....[42]....
        /*0320*/ 	.word	0x000004f0
        /*0324*/ 	.word	0x000000ff
        /*0328*/ 	.word	0x000000a8
        /*032c*/ 	.short	0x0100
        /*032e*/ 	.byte	0x08
	.zero		1


	//   ....[43]....
        /*0330*/ 	.word	0x00000500
        /*0334*/ 	.word	0x000000ff
        /*0338*/ 	.word	0x00000170
        /*033c*/ 	.short	0x0100
        /*033e*/ 	.byte	0x08
	.zero		1


	//   ....[44]....
        /*0340*/ 	.word	0x00000510
        /*0344*/ 	.word	0x000000ff
        /*0348*/ 	.word	0x000000b0
        /*034c*/ 	.short	0x0100
        /*034e*/ 	.byte	0x08
	.zero		1


	//   ....[45]....
        /*0350*/ 	.word	0x00000520
        /*0354*/ 	.word	0x000000ff
        /*0358*/ 	.word	0x00000178
        /*035c*/ 	.short	0x0100
        /*035e*/ 	.byte	0x08
	.zero		1


	//   ....[46]....
        /*0360*/ 	.word	0x00000530
        /*0364*/ 	.word	0x000000ff
        /*0368*/ 	.word	0x000000b8
        /*036c*/ 	.short	0x0100
        /*036e*/ 	.byte	0x08
	.zero		1


	//   ....[47]....
        /*0370*/ 	.word	0x00000540
        /*0374*/ 	.word	0x000000ff
        /*0378*/ 	.word	0x00000180
        /*037c*/ 	.short	0x0100
        /*037e*/ 	.byte	0x08
	.zero		1


	//   ....[48]....
        /*0380*/ 	.word	0x00000550
        /*0384*/ 	.word	0x000000ff
        /*0388*/ 	.word	0x000000c0
        /*038c*/ 	.short	0x0100
        /*038e*/ 	.byte	0x08
	.zero		1


	//   ....[49]....
        /*0390*/ 	.word	0x00000560
        /*0394*/ 	.word	0x000000ff
        /*0398*/ 	.word	0x00000188
        /*039c*/ 	.short	0x0100
        /*039e*/ 	.byte	0x08
	.zero		1


	//   ....[50]....
        /*03a0*/ 	.word	0x00000800
        /*03a4*/ 	.word	0x000000ff
        /*03a8*/ 	.word	0x000001a0
        /*03ac*/ 	.short	0x0100
        /*03ae*/ 	.byte	0x06
	.zero		1


	//   ....[51]....
        /*03b0*/ 	.word	0x00000860
        /*03b4*/ 	.word	0x000000ff
        /*03b8*/ 	.word	0x000001a8
        /*03bc*/ 	.short	0x0100
        /*03be*/ 	.byte	0x06
	.zero		1


	//   ....[52]....
        /*03c0*/ 	.word	0x00001480
        /*03c4*/ 	.word	0x00000003
        /*03c8*/ 	.word	0x00000000
        /*03cc*/ 	.short	0x010a
        /*03ce*/ 	.byte	0x3f
	.zero		1


	//   ....[53]....
        /*03d0*/ 	.word	0x000014c0
        /*03d4*/ 	.word	0x00000003
        /*03d8*/ 	.word	0x00000000
        /*03dc*/ 	.short	0x010a
        /*03de*/ 	.byte	0x3f
	.zero		1


	//   ....[54]....
        /*03e0*/ 	.word	0x00001870
        /*03e4*/ 	.word	0x000000ff
        /*03e8*/ 	.word	0x00000000
        /*03ec*/ 	.short	0x010a
        /*03ee*/ 	.byte	0x08
	.zero		1


	//   ....[55]....
        /*03f0*/ 	.word	0x000018b0
        /*03f4*/ 	.word	0x000000ff
        /*03f8*/ 	.word	0x00000000
        /*03fc*/ 	.short	0x010a
        /*03fe*/ 	.byte	0x08
	.zero		1


	//   ....[56]....
        /*0400*/ 	.word	0x00001b30
        /*0404*/ 	.word	0x000000ff
        /*0408*/ 	.word	0x00000000
        /*040c*/ 	.short	0x0101
        /*040e*/ 	.byte	0x08
	.zero		1


	//   ....[57]....
        /*0410*/ 	.word	0x00001ce0
        /*0414*/ 	.word	0x00000000
        /*0418*/ 	.word	0x00000000
        /*041c*/ 	.short	0x0101
        /*041e*/ 	.byte	0x3f
	.zero		1


	//   ....[58]....
        /*0420*/ 	.word	0x00007e40
        /*0424*/ 	.word	0x0000000e
        /*0428*/ 	.word	0x000000c8
        /*042c*/ 	.short	0x010a
        /*042e*/ 	.byte	0x3f
	.zero		1


	//   ....[59]....
        /*0430*/ 	.word	0x000081c0
        /*0434*/ 	.word	0x00000006
        /*0438*/ 	.word	0x000001a8
        /*043c*/ 	.short	0x0101
        /*043e*/ 	.byte	0x3f
	.zero		1


	//   ....[60]....
        /*0440*/ 	.word	0x000088f0
        /*0444*/ 	.word	0x00000007
        /*0448*/ 	.word	0x00000000
        /*044c*/ 	.short	0x010a
        /*044e*/ 	.byte	0x3f
	.zero		1


	//   ....[61]....
        /*0450*/ 	.word	0x00008970
        /*0454*/ 	.word	0x00000009
        /*0458*/ 	.word	0x00000000
        /*045c*/ 	.short	0x010a
        /*045e*/ 	.byte	0x3f
	.zero		1


	//   ....[62]....
        /*0460*/ 	.word	0x00008a00
        /*0464*/ 	.word	0x00000006
        /*0468*/ 	.word	0x00000000
        /*046c*/ 	.short	0x010a
        /*046e*/ 	.byte	0x3f
	.zero		1


	//   ....[63]....
        /*0470*/ 	.word	0x00008a90
        /*0474*/ 	.word	0x00000009
        /*0478*/ 	.word	0x00000000
        /*047c*/ 	.short	0x010a
        /*047e*/ 	.byte	0x3f
	.zero		1


	//   ....[64]....
        /*0480*/ 	.word	0x00008b20
        /*0484*/ 	.word	0x00000006
        /*0488*/ 	.word	0x00000000
        /*048c*/ 	.short	0x010a
        /*048e*/ 	.byte	0x3f
	.zero		1


	//   ....[65]....
        /*0490*/ 	.word	0x00008bb0
        /*0494*/ 	.word	0x00000009
        /*0498*/ 	.word	0x00000000
        /*049c*/ 	.short	0x010a
        /*049e*/ 	.byte	0x3f
	.zero		1


	//   ....[66]....
        /*04a0*/ 	.word	0x00008c40
        /*04a4*/ 	.word	0x00000006
        /*04a8*/ 	.word	0x00000000
        /*04ac*/ 	.short	0x010a
        /*04ae*/ 	.byte	0x3f
	.zero		1


	//   ....[67]....
        /*04b0*/ 	.word	0x00008cd0
        /*04b4*/ 	.word	0x00000009
        /*04b8*/ 	.word	0x00000000
        /*04bc*/ 	.short	0x010a
        /*04be*/ 	.byte	0x3f
	.zero		1


	//   ....[68]....
        /*04c0*/ 	.word	0x00008d60
        /*04c4*/ 	.word	0x00000006
        /*04c8*/ 	.word	0x00000000
        /*04cc*/ 	.short	0x010a
        /*04ce*/ 	.byte	0x3f
	.zero		1


	//   ....[69]....
        /*04d0*/ 	.word	0x00008df0
        /*04d4*/ 	.word	0x00000009
        /*04d8*/ 	.word	0x00000000
        /*04dc*/ 	.short	0x010a
        /*04de*/ 	.byte	0x3f
	.zero		1


	//   ....[70]....
        /*04e0*/ 	.word	0x00008e80
        /*04e4*/ 	.word	0x00000006
        /*04e8*/ 	.word	0x00000000
        /*04ec*/ 	.short	0x010a
        /*04ee*/ 	.byte	0x3f
	.zero		1


	//   ....[71]....
        /*04f0*/ 	.word	0x00008f10
        /*04f4*/ 	.word	0x00000009
        /*04f8*/ 	.word	0x00000000
        /*04fc*/ 	.short	0x010a
        /*04fe*/ 	.byte	0x3f
	.zero		1


	//   ....[72]....
        /*0500*/ 	.word	0x00008fa0
        /*0504*/ 	.word	0x00000006
        /*0508*/ 	.word	0x00000000
        /*050c*/ 	.short	0x010a
        /*050e*/ 	.byte	0x3f
	.zero		1


	//   ....[73]....
        /*0510*/ 	.word	0x00009030
        /*0514*/ 	.word	0x00000009
        /*0518*/ 	.word	0x00000000
        /*051c*/ 	.short	0x010a
        /*051e*/ 	.byte	0x3f
	.zero		1


	//   ....[74]....
        /*0520*/ 	.word	0x000090c0
        /*0524*/ 	.word	0x00000006
        /*0528*/ 	.word	0x00000000
        /*052c*/ 	.short	0x010a
        /*052e*/ 	.byte	0x3f
	.zero		1


	//   ....[75]....
        /*0530*/ 	.word	0x00009150
        /*0534*/ 	.word	0x00000009
        /*0538*/ 	.word	0x00000000
        /*053c*/ 	.short	0x010a
        /*053e*/ 	.byte	0x3f
	.zero		1


	//   ....[76]....
        /*0540*/ 	.word	0x000091e0
        /*0544*/ 	.word	0x00000006
        /*0548*/ 	.word	0x00000000
        /*054c*/ 	.short	0x010a
        /*054e*/ 	.byte	0x3f
	.zero		1


	//   ....[77]....
        /*0550*/ 	.word	0x00009270
        /*0554*/ 	.word	0x00000009
        /*0558*/ 	.word	0x00000000
        /*055c*/ 	.short	0x010a
        /*055e*/ 	.byte	0x3f
	.zero		1


	//   ....[78]....
        /*0560*/ 	.word	0x00009300
        /*0564*/ 	.word	0x00000006
        /*0568*/ 	.word	0x00000000
        /*056c*/ 	.short	0x010a
        /*056e*/ 	.byte	0x3f
	.zero		1


	//   ....[79]....
        /*0570*/ 	.word	0x00009390
        /*0574*/ 	.word	0x00000009
        /*0578*/ 	.word	0x00000000
        /*057c*/ 	.short	0x010a
        /*057e*/ 	.byte	0x3f
	.zero		1


	//   ....[80]....
        /*0580*/ 	.word	0x00009420
        /*0584*/ 	.word	0x00000006
        /*0588*/ 	.word	0x00000000
        /*058c*/ 	.short	0x010a
        /*058e*/ 	.byte	0x3f
	.zero		1


	//   ....[81]....
        /*0590*/ 	.word	0x000094b0
        /*0594*/ 	.word	0x00000009
        /*0598*/ 	.word	0x00000000
        /*059c*/ 	.short	0x010a
        /*059e*/ 	.byte	0x3f
	.zero		1


	//   ....[82]....
        /*05a0*/ 	.word	0x00009540
        /*05a4*/ 	.word	0x00000006
        /*05a8*/ 	.word	0x00000000
        /*05ac*/ 	.short	0x010a
        /*05ae*/ 	.byte	0x3f
	.zero		1


	//   ....[83]....
        /*05b0*/ 	.word	0x000095d0
        /*05b4*/ 	.word	0x00000009
        /*05b8*/ 	.word	0x00000000
        /*05bc*/ 	.short	0x010a
        /*05be*/ 	.byte	0x3f
	.zero		1


	//   ....[84]....
        /*05c0*/ 	.word	0x00009660
        /*05c4*/ 	.word	0x00000003
        /*05c8*/ 	.word	0x00000000
        /*05cc*/ 	.short	0x010a
        /*05ce*/ 	.byte	0x3f
	.zero		1


	//   ....[85]....
        /*05d0*/ 	.word	0x000096c0
        /*05d4*/ 	.word	0x00000003
        /*05d8*/ 	.word	0x00000000
        /*05dc*/ 	.short	0x010a
        /*05de*/ 	.byte	0x3f
	.zero		1


	//   ....[86]....
        /*05e0*/ 	.word	0x00009720
        /*05e4*/ 	.word	0x00000005
        /*05e8*/ 	.word	0x00000000
        /*05ec*/ 	.short	0x010a
        /*05ee*/ 	.byte	0x3f
	.zero		1


	//   ....[87]....
        /*05f0*/ 	.word	0x000097f0
        /*05f4*/ 	.word	0x0000000e
        /*05f8*/ 	.word	0x000000c8
        /*05fc*/ 	.short	0x010a
        /*05fe*/ 	.byte	0x3f
	.zero		1


	//   ....[88]....
        /*0600*/ 	.word	0x000098c0
        /*0604*/ 	.word	0x00000007
        /*0608*/ 	.word	0x00000000
        /*060c*/ 	.short	0x010a
        /*060e*/ 	.byte	0x3f
	.zero		1


	//   ....[89]....
        /*0610*/ 	.word	0x00009910
        /*0614*/ 	.word	0x00000009
        /*0618*/ 	.word	0x00000000
        /*061c*/ 	.short	0x010a
        /*061e*/ 	.byte	0x3f
	.zero		1


	//   ....[90]....
        /*0620*/ 	.word	0x00009960
        /*0624*/ 	.word	0x00000006
        /*0628*/ 	.word	0x00000000
        /*062c*/ 	.short	0x010a
        /*062e*/ 	.byte	0x3f
	.zero		1


	//   ....[91]....
        /*0630*/ 	.word	0x000099b0
        /*0634*/ 	.word	0x00000009
        /*0638*/ 	.word	0x00000000
        /*063c*/ 	.short	0x010a
        /*063e*/ 	.byte	0x3f
	.zero		1


	//   ....[92]....
        /*0640*/ 	.word	0x00009a00
        /*0644*/ 	.word	0x00000006
        /*0648*/ 	.word	0x00000000
        /*064c*/ 	.short	0x010a
        /*064e*/ 	.byte	0x3f
	.zero		1


	//   ....[93]....
        /*0650*/ 	.word	0x00009a50
        /*0654*/ 	.word	0x00000009
        /*0658*/ 	.word	0x00000000
        /*065c*/ 	.short	0x010a
        /*065e*/ 	.byte	0x3f
	.zero		1


	//   ....[94]....
        /*0660*/ 	.word	0x00009aa0
        /*0664*/ 	.word	0x00000006
        /*0668*/ 	.word	0x00000000
        /*066c*/ 	.short	0x010a
        /*066e*/ 	.byte	0x3f
	.zero		1


	//   ....[95]....
        /*0670*/ 	.word	0x00009af0
        /*0674*/ 	.word	0x00000009
        /*0678*/ 	.word	0x00000000
        /*067c*/ 	.short	0x010a
        /*067e*/ 	.byte	0x3f
	.zero		1


	//   ....[96]....
        /*0680*/ 	.word	0x00009b40
        /*0684*/ 	.word	0x00000006
        /*0688*/ 	.word	0x00000000
        /*068c*/ 	.short	0x010a
        /*068e*/ 	.byte	0x3f
	.zero		1


	//   ....[97]....
        /*0690*/ 	.word	0x00009b90
        /*0694*/ 	.word	0x00000009
        /*0698*/ 	.word	0x00000000
        /*069c*/ 	.short	0x010a
        /*069e*/ 	.byte	0x3f
	.zero		1


	//   ....[98]....
        /*06a0*/ 	.word	0x00009be0
        /*06a4*/ 	.word	0x00000006
        /*06a8*/ 	.word	0x00000000
        /*06ac*/ 	.short	0x010a
        /*06ae*/ 	.byte	0x3f
	.zero		1


	//   ....[99]....
        /*06b0*/ 	.word	0x00009c30
        /*06b4*/ 	.word	0x00000009
        /*06b8*/ 	.word	0x00000000
        /*06bc*/ 	.short	0x010a
        /*06be*/ 	.byte	0x3f
	.zero		1


	//   ....[100]....
        /*06c0*/ 	.word	0x00009c80
        /*06c4*/ 	.word	0x00000006
        /*06c8*/ 	.word	0x00000000
        /*06cc*/ 	.short	0x010a
        /*06ce*/ 	.byte	0x3f
	.zero		1


	//   ....[101]....
        /*06d0*/ 	.word	0x00009cd0
        /*06d4*/ 	.word	0x00000009
        /*06d8*/ 	.word	0x00000000
        /*06dc*/ 	.short	0x010a
        /*06de*/ 	.byte	0x3f
	.zero		1


	//   ....[102]....
        /*06e0*/ 	.word	0x00009d20
        /*06e4*/ 	.word	0x00000006
        /*06e8*/ 	.word	0x00000000
        /*06ec*/ 	.short	0x010a
        /*06ee*/ 	.byte	0x3f
	.zero		1


	//   ....[103]....
        /*06f0*/ 	.word	0x00009d70
        /*06f4*/ 	.word	0x00000009
        /*06f8*/ 	.word	0x00000000
        /*06fc*/ 	.short	0x010a
        /*06fe*/ 	.byte	0x3f
	.zero		1


	//   ....[104]....
        /*0700*/ 	.word	0x00009dc0
        /*0704*/ 	.word	0x00000006
        /*0708*/ 	.word	0x00000000
        /*070c*/ 	.short	0x010a
        /*070e*/ 	.byte	0x3f
	.zero		1


	//   ....[105]....
        /*0710*/ 	.word	0x00009e10
        /*0714*/ 	.word	0x00000009
        /*0718*/ 	.word	0x00000000
        /*071c*/ 	.short	0x010a
        /*071e*/ 	.byte	0x3f
	.zero		1


	//   ....[106]....
        /*0720*/ 	.word	0x00009e60
        /*0724*/ 	.word	0x00000006
        /*0728*/ 	.word	0x00000000
        /*072c*/ 	.short	0x010a
        /*072e*/ 	.byte	0x3f
	.zero		1


	//   ....[107]....
        /*0730*/ 	.word	0x00009eb0
        /*0734*/ 	.word	0x00000009
        /*0738*/ 	.word	0x00000000
        /*073c*/ 	.short	0x010a
        /*073e*/ 	.byte	0x3f
	.zero		1


	//   ....[108]....
        /*0740*/ 	.word	0x00009f00
        /*0744*/ 	.word	0x00000006
        /*0748*/ 	.word	0x00000000
        /*074c*/ 	.short	0x010a
        /*074e*/ 	.byte	0x3f
	.zero		1


	//   ....[109]....
        /*0750*/ 	.word	0x00009f50
        /*0754*/ 	.word	0x00000009
        /*0758*/ 	.word	0x00000000
        /*075c*/ 	.short	0x010a
        /*075e*/ 	.byte	0x3f
	.zero		1


	//   ....[110]....
        /*0760*/ 	.word	0x00009fa0
        /*0764*/ 	.word	0x00000006
        /*0768*/ 	.word	0x00000000
        /*076c*/ 	.short	0x010a
        /*076e*/ 	.byte	0x3f
	.zero		1


	//   ....[111]....
        /*0770*/ 	.word	0x00009ff0
        /*0774*/ 	.word	0x00000009
        /*0778*/ 	.word	0x00000000
        /*077c*/ 	.short	0x010a
        /*077e*/ 	.byte	0x3f
	.zero		1


	//----- nvinfo : EIATTR_NUM_MBARRIERS
	.align		4
.L_35:
        /*0780*/ 	.byte	0x03, 0x38
        /*0782*/ 	.short	0x0034


	//----- nvinfo : EIATTR_EXIT_INSTR_OFFSETS
	.align		4
        /*0784*/ 	.byte	0x04, 0x1c
        /*0786*/ 	.short	(.L_37 - .L_36)


	//   ....[0]....
.L_36:
        /*0788*/ 	.word	0x000008b0


	//   ....[1]....
        /*078c*/ 	.word	0x00001170


	//   ....[2]....
        /*0790*/ 	.word	0x000074b0


	//   ....[3]....
        /*0794*/ 	.word	0x00007ae0


	//   ....[4]....
        /*0798*/ 	.word	0x000096b0


	//----- nvinfo : EIATTR_MAX_THREADS
	.align		4
.L_37:
        /*079c*/ 	.byte	0x04, 0x05
        /*079e*/ 	.short	(.L_39 - .L_38)
.L_38:
        /*07a0*/ 	.word	0x00000180
        /*07a4*/ 	.word	0x00000001
        /*07a8*/ 	.word	0x00000001


	//----- nvinfo : EIATTR_CRS_STACK_SIZE
	.align		4
.L_39:
        /*07ac*/ 	.byte	0x04, 0x1e
        /*07ae*/ 	.short	(.L_41 - .L_40)
.L_40:
        /*07b0*/ 	.word	0x00000000


	//----- nvinfo : EIATTR_CBANK_PARAM_SIZE
	.align		4
.L_41:
        /*07b4*/ 	.byte	0x03, 0x19
        /*07b6*/ 	.short	0x0470


	//----- nvinfo : EIATTR_PARAM_CBANK
	.align		4
        /*07b8*/ 	.byte	0x04, 0x0a
        /*07ba*/ 	.short	(.L_43 - .L_42)
	.align		4
.L_42:
        /*07bc*/ 	.word	index@(.nv.constant0._ZN7cutlass13device_kernelINS_4gemm6kernel13GemmUniversalIN4cute5tupleIJiiiiEEENS1_10collective13CollectiveMmaINS1_34MainloopSm90TmaGmmaWarpSpecializedILi25ENS5_IJNS4_1CILi1EEESB_SB_EEENS1_35KernelTmaWarpSpecializedCooperativeEEENS5_IJNSA_ILi128EEENSA_ILi160EEENSA_ILi16EEEEEENS_10bfloat16_tENS5_IJlSB_lEEESJ_SK_NS4_8TiledMMAINS4_8MMA_AtomIJNS4_4SM904GMMA27MMA_64x32x16_F32BF16BF16_SSILNSO_5MajorE0ELSQ_0ELNSO_7ScaleInE1ELSR_1EEEEEENS4_6LayoutINS5_IJNSA_ILi2EEESB_SB_EEENS5_IJSB_NSA_ILi0EEESX_EEEEENS5_IJNS4_10UnderscoreES10_S10_EEEEENS4_13SM90_TMA_LOADENS4_14ComposedLayoutINS4_7SwizzleILi1ELi4ELi3EEENS4_18smem_ptr_flag_bitsILi16EEENSU_INS5_IJNSA_ILi8EEESH_EEENS5_IJSH_SB_EEEEEEEvNS4_8identityES13_S1D_vS1E_EENS_8epilogue10collective6detail29Sm90TmaWarpSpecializedAdapterINS1H_15DefaultEpilogueISJ_SK_SK_NS1G_6thread17LinearCombinationISJ_Li1EffLNS1L_9ScaleType4KindE0ELNS_15FloatRoundStyleE2ESJ_EENS1_15EpilogueDefaultEEEEEvvEEEEvNT_6ParamsE)
        /*07c0*/ 	.short	0x0210
        /*07c2*/ 	.short	0x0470


	//----- nvinfo : EIATTR_SW_WAR
	.align		4
.L_43:
        /*07c4*/ 	.byte	0x04, 0x36
        /*07c6*/ 	.short	(.L_45 - .L_44)
.L_44:
        /*07c8*/ 	.word	0x00000008
.L_45:


//--------------------- .nv.callgraph             --------------------------
	.section	.nv.callgraph,"",@"SHT_CUDA_CALLGRAPH"
	.align	4
	.sectionentsize	8
	.align		4
        /*0000*/ 	.word	0x00000000
	.align		4
        /*0004*/ 	.word	0xffffffff
	.align		4
        /*0008*/ 	.word	index@(_ZN7cutlass13device_kernelINS_4gemm6kernel13GemmUniversalIN4cute5tupleIJiiiiEEENS1_10collective13CollectiveMmaINS1_34MainloopSm90TmaGmmaWarpSpecializedILi25ENS5_IJNS4_1CILi1EEESB_SB_EEENS1_35KernelTmaWarpSpecializedCooperativeEEENS5_IJNSA_ILi128EEENSA_ILi160EEENSA_ILi16EEEEEENS_10bfloat16_tENS5_IJlSB_lEEESJ_SK_NS4_8TiledMMAINS4_8MMA_AtomIJNS4_4SM904GMMA27MMA_64x32x16_F32BF16BF16_SSILNSO_5MajorE0ELSQ_0ELNSO_7ScaleInE1ELSR_1EEEEEENS4_6LayoutINS5_IJNSA_ILi2EEESB_SB_EEENS5_IJSB_NSA_ILi0EEESX_EEEEENS5_IJNS4_10UnderscoreES10_S10_EEEEENS4_13SM90_TMA_LOADENS4_14ComposedLayoutINS4_7SwizzleILi1ELi4ELi3EEENS4_18smem_ptr_flag_bitsILi16EEENSU_INS5_IJNSA_ILi8EEESH_EEENS5_IJSH_SB_EEEEEEEvNS4_8identityES13_S1D_vS1E_EENS_8epilogue10collective6detail29Sm90TmaWarpSpecializedAdapterINS1H_15DefaultEpilogueISJ_SK_SK_NS1G_6thread17LinearCombinationISJ_Li1EffLNS1L_9ScaleType4KindE0ELNS_15FloatRoundStyleE2ESJ_EENS1_15EpilogueDefaultEEEEEvvEEEEvNT_6ParamsE)
	.align		4
        /*000c*/ 	.word	index@(__assertfail)
	.align		4
        /*0010*/ 	.word	0x00000000
	.align		4
        /*0014*/ 	.word	0xfffffffe
	.align		4
        /*0018*/ 	.word	0x00000000
	.align		4
        /*001c*/ 	.word	0xfffffffd
	.align		4
        /*0020*/ 	.word	0x00000000
	.align		4
        /*0024*/ 	.word	0xfffffffc


//--------------------- .nv.constant4             --------------------------
	.section	.nv.constant4,"a",@progbits
	.align	8
	.align		8
.nv.constant4:
        /*0000*/ 	.dword	__assertfail
	.align		8
        /*0008*/ 	.dword	__unnamed_1
	.align		8
        /*0010*/ 	.dword	_ZN39_INTERNAL_3ebbf465_4_k_cu_8fc9d7fd_36434cuda3std3__45__cpo5beginE
	.align		8
        /*0018*/ 	.dword	_ZN39_INTERNAL_3ebbf465_4_k_cu_8fc9d7fd_36434cuda3std3__45__cpo3endE
	.align		8
        /*0020*/ 	.dword	_ZN39_INTERNAL_3ebbf465_4_k_cu_8fc9d7fd_36434cuda3std3__45__cpo6cbeginE
	.align		8
        /*0028*/ 	.dword	_ZN39_INTERNAL_3ebbf465_4_k_cu_8fc9d7fd_36434cuda3std3__45__cpo4cendE
	.align		8
        /*0030*/ 	.dword	_ZN39_INTERNAL_3ebbf465_4_k_cu_8fc9d7fd_36434cuda3std3__441_GLOBAL__N__3ebbf465_4_k_cu_8fc9d7fd_36436ignoreE
	.align		8
        /*0038*/ 	.dword	_ZN39_INTERNAL_3ebbf465_4_k_cu_8fc9d7fd_36434cuda3std3__419piecewise_constructE
	.align		8
        /*0040*/ 	.dword	_ZN39_INTERNAL_3ebbf465_4_k_cu_8fc9d7fd_36434cuda3std3__48in_placeE
	.align		8
        /*0048*/ 	.dword	_ZN39_INTERNAL_3ebbf465_4_k_cu_8fc9d7fd_36434cuda3std6ranges3__45__cpo4swapE
	.align		8
        /*0050*/ 	.dword	_ZN39_INTERNAL_3ebbf465_4_k_cu_8fc9d7fd_36434cuda3std6ranges3__45__cpo9iter_moveE
	.align		8
        /*0058*/ 	.dword	_ZN39_INTERNAL_3ebbf465_4_k_cu_8fc9d7fd_36434cute7productE
	.align		8
        /*0060*/ 	.dword	_ZN39_INTERNAL_3ebbf465_4_k_cu_8fc9d7fd_36434cute1_E
	.align		8
        /*0068*/ 	.dword	$str$22
	.align		8
        /*0070*/ 	.dword	$str$23


//--------------------- .text._ZN7cutlass13device_kernelINS_4gemm6kernel13GemmUniversalIN4cute5tupleIJiiiiEEENS1_10collective13CollectiveMmaINS1_34MainloopSm90TmaGmmaWarpSpecializedILi25ENS5_IJNS4_1CILi1EEESB_SB_EEENS1_35KernelTmaWarpSpecializedCooperativeEEENS5_IJNSA_ILi128EEENSA_ILi160EEENSA_ILi16EEEEEENS_10bfloat16_tENS5_IJlSB_lEEESJ_SK_NS4_8TiledMMAINS4_8MMA_AtomIJNS4_4SM904GMMA27MMA_64x32x16_F32BF16BF16_SSILNSO_5MajorE0ELSQ_0ELNSO_7ScaleInE1ELSR_1EEEEEENS4_6LayoutINS5_IJNSA_ILi2EEESB_SB_EEENS5_IJSB_NSA_ILi0EEESX_EEEEENS5_IJNS4_10UnderscoreES10_S10_EEEEENS4_13SM90_TMA_LOADENS4_14ComposedLayoutINS4_7SwizzleILi1ELi4ELi3EEENS4_18smem_ptr_flag_bitsILi16EEENSU_INS5_IJNSA_ILi8EEESH_EEENS5_IJSH_SB_EEEEEEEvNS4_8identityES13_S1D_vS1E_EENS_8epilogue10collective6detail29Sm90TmaWarpSpecializedAdapterINS1H_15DefaultEpilogueISJ_SK_SK_NS1G_6thread17LinearCombinationISJ_Li1EffLNS1L_9ScaleType4KindE0ELNS_15FloatRoundStyleE2ESJ_EENS1_15EpilogueDefaultEEEEEvvEEEEvNT_6ParamsE --------------------------
	.section	.text._ZN7cutlass13device_kernelINS_4gemm6kernel13GemmUniversalIN4cute5tupleIJiiiiEEENS1_10collective13CollectiveMmaINS1_34MainloopSm90TmaGmmaWarpSpecializedILi25ENS5_IJNS4_1CILi1EEESB_SB_EEENS1_35KernelTmaWarpSpecializedCooperativeEEENS5_IJNSA_ILi128EEENSA_ILi160EEENSA_ILi16EEEEEENS_10bfloat16_tENS5_IJlSB_lEEESJ_SK_NS4_8TiledMMAINS4_8MMA_AtomIJNS4_4SM904GMMA27MMA_64x32x16_F32BF16BF16_SSILNSO_5MajorE0ELSQ_0ELNSO_7ScaleInE1ELSR_1EEEEEENS4_6LayoutINS5_IJNSA_ILi2EEESB_SB_EEENS5_IJSB_NSA_ILi0EEESX_EEEEENS5_IJNS4_10UnderscoreES10_S10_EEEEENS4_13SM90_TMA_LOADENS4_14ComposedLayoutINS4_7SwizzleILi1ELi4ELi3EEENS4_18smem_ptr_flag_bitsILi16EEENSU_INS5_IJNSA_ILi8EEESH_EEENS5_IJSH_SB_EEEEEEEvNS4_8identityES13_S1D_vS1E_EENS_8epilogue10collective6detail29Sm90TmaWarpSpecializedAdapterINS1H_15DefaultEpilogueISJ_SK_SK_NS1G_6thread17LinearCombinationISJ_Li1EffLNS1L_9ScaleType4KindE0ELNS_15FloatRoundStyleE2ESJ_EENS1_15EpilogueDefaultEEEEEvvEEEEvNT_6ParamsE,"ax",@progbits
	.align	128
.text._ZN7cutlass13device_kernelINS_4gemm6kernel13GemmUniversalIN4cute5tupleIJiiiiEEENS1_10collective13CollectiveMmaINS1_34MainloopSm90TmaGmmaWarpSpecializedILi25ENS5_IJNS4_1CILi1EEESB_SB_EEENS1_35KernelTmaWarpSpecializedCooperativeEEENS5_IJNSA_ILi128EEENSA_ILi160EEENSA_ILi16EEEEEENS_10bfloat16_tENS5_IJlSB_lEEESJ_SK_NS4_8TiledMMAINS4_8MMA_AtomIJNS4_4SM904GMMA27MMA_64x32x16_F32BF16BF16_SSILNSO_5MajorE0ELSQ_0ELNSO_7ScaleInE1ELSR_1EEEEEENS4_6LayoutINS5_IJNSA_ILi2EEESB_SB_EEENS5_IJSB_NSA_ILi0EEESX_EEEEENS5_IJNS4_10UnderscoreES10_S10_EEEEENS4_13SM90_TMA_LOADENS4_14ComposedLayoutINS4_7SwizzleILi1ELi4ELi3EEENS4_18smem_ptr_flag_bitsILi16EEENSU_INS5_IJNSA_ILi8EEESH_EEENS5_IJSH_SB_EEEEEEEvNS4_8identityES13_S1D_vS1E_EENS_8epilogue10collective6detail29Sm90TmaWarpSpecializedAdapterINS1H_15DefaultEpilogueISJ_SK_SK_NS1G_6thread17LinearCombinationISJ_Li1EffLNS1L_9ScaleType4KindE0ELNS_15FloatRoundStyleE2ESJ_EENS1_15EpilogueDefaultEEEEEvvEEEEvNT_6ParamsE:
        .type           _ZN7cutlass13device_kernelINS_4gemm6kernel13GemmUniversalIN4cute5tupleIJiiiiEEENS1_10collective13CollectiveMmaINS1_34MainloopSm90TmaGmmaWarpSpecializedILi25ENS5_IJNS4_1CILi1EEESB_SB_EEENS1_35KernelTmaWarpSpecializedCooperativeEEENS5_IJNSA_ILi128EEENSA_ILi160EEENSA_ILi16EEEEEENS_10bfloat16_tENS5_IJlSB_lEEESJ_SK_NS4_8TiledMMAINS4_8MMA_AtomIJNS4_4SM904GMMA27MMA_64x32x16_F32BF16BF16_SSILNSO_5MajorE0ELSQ_0ELNSO_7ScaleInE1ELSR_1EEEEEENS4_6LayoutINS5_IJNSA_ILi2EEESB_SB_EEENS5_IJSB_NSA_ILi0EEESX_EEEEENS5_IJNS4_10UnderscoreES10_S10_EEEEENS4_13SM90_TMA_LOADENS4_14ComposedLayoutINS4_7SwizzleILi1ELi4ELi3EEENS4_18smem_ptr_flag_bitsILi16EEENSU_INS5_IJNSA_ILi8EEESH_EEENS5_IJSH_SB_EEEEEEEvNS4_8identityES13_S1D_vS1E_EENS_8epilogue10collective6detail29Sm90TmaWarpSpecializedAdapterINS1H_15DefaultEpilogueISJ_SK_SK_NS1G_6thread17LinearCombinationISJ_Li1EffLNS1L_9ScaleType4KindE0ELNS_15FloatRoundStyleE2ESJ_EENS1_15EpilogueDefaultEEEEEvvEEEEvNT_6ParamsE,@function
        .size           _ZN7cutlass13device_kernelINS_4gemm6kernel13GemmUniversalIN4cute5tupleIJiiiiEEENS1_10collective13CollectiveMmaINS1_34MainloopSm90TmaGmmaWarpSpecializedILi25ENS5_IJNS4_1CILi1EEESB_SB_EEENS1_35KernelTmaWarpSpecializedCooperativeEEENS5_IJNSA_ILi128EEENSA_ILi160EEENSA_ILi16EEEEEENS_10bfloat16_tENS5_IJlSB_lEEESJ_SK_NS4_8TiledMMAINS4_8MMA_AtomIJNS4_4SM904GMMA27MMA_64x32x16_F32BF16BF16_SSILNSO_5MajorE0ELSQ_0ELNSO_7ScaleInE1ELSR_1EEEEEENS4_6LayoutINS5_IJNSA_ILi2EEESB_SB_EEENS5_IJSB_NSA_ILi0EEESX_EEEEENS5_IJNS4_10UnderscoreES10_S10_EEEEENS4_13SM90_TMA_LOADENS4_14ComposedLayoutINS4_7SwizzleILi1ELi4ELi3EEENS4_18smem_ptr_flag_bitsILi16EEENSU_INS5_IJNSA_ILi8EEESH_EEENS5_IJSH_SB_EEEEEEEvNS4_8identityES13_S1D_vS1E_EENS_8epilogue10collective6detail29Sm90TmaWarpSpecializedAdapterINS1H_15DefaultEpilogueISJ_SK_SK_NS1G_6thread17LinearCombinationISJ_Li1EffLNS1L_9ScaleType4KindE0ELNS_15FloatRoundStyleE2ESJ_EENS1_15EpilogueDefaultEEEEEvvEEEEvNT_6ParamsE,(.L_x_269 - _ZN7cutlass13device_kernelINS_4gemm6kernel13GemmUniversalIN4cute5tupleIJiiiiEEENS1_10collective13CollectiveMmaINS1_34MainloopSm90TmaGmmaWarpSpecializedILi25ENS5_IJNS4_1CILi1EEESB_SB_EEENS1_35KernelTmaWarpSpecializedCooperativeEEENS5_IJNSA_ILi128EEENSA_ILi160EEENSA_ILi16EEEEEENS_10bfloat16_tENS5_IJlSB_lEEESJ_SK_NS4_8TiledMMAINS4_8MMA_AtomIJNS4_4SM904GMMA27MMA_64x32x16_F32BF16BF16_SSILNSO_5MajorE0ELSQ_0ELNSO_7ScaleInE1ELSR_1EEEEEENS4_6LayoutINS5_IJNSA_ILi2EEESB_SB_EEENS5_IJSB_NSA_ILi0EEESX_EEEEENS5_IJNS4_10UnderscoreES10_S10_EEEEENS4_13SM90_TMA_LOADENS4_14ComposedLayoutINS4_7SwizzleILi1ELi4ELi3EEENS4_18smem_ptr_flag_bitsILi16EEENSU_INS5_IJNSA_ILi8EEESH_EEENS5_IJSH_SB_EEEEEEEvNS4_8identityES13_S1D_vS1E_EENS_8epilogue10collective6detail29Sm90TmaWarpSpecializedAdapterINS1H_15DefaultEpilogueISJ_SK_SK_NS1G_6thread17LinearCombinationISJ_Li1EffLNS1L_9ScaleType4KindE0ELNS_15FloatRoundStyleE2ESJ_EENS1_15EpilogueDefaultEEEEEvvEEEEvNT_6ParamsE)
        .other          _ZN7cutlass13device_kernelINS_4gemm6kernel13GemmUniversalIN4cute5tupleIJiiiiEEENS1_10collective13CollectiveMmaINS1_34MainloopSm90TmaGmmaWarpSpecializedILi25ENS5_IJNS4_1CILi1EEESB_SB_EEENS1_35KernelTmaWarpSpecializedCooperativeEEENS5_IJNSA_ILi128EEENSA_ILi160EEENSA_ILi16EEEEEENS_10bfloat16_tENS5_IJlSB_lEEESJ_SK_NS4_8TiledMMAINS4_8MMA_AtomIJNS4_4SM904GMMA27MMA_64x32x16_F32BF16BF16_SSILNSO_5MajorE0ELSQ_0ELNSO_7ScaleInE1ELSR_1EEEEEENS4_6LayoutINS5_IJNSA_ILi2EEESB_SB_EEENS5_IJSB_NSA_ILi0EEESX_EEEEENS5_IJNS4_10UnderscoreES10_S10_EEEEENS4_13SM90_TMA_LOADENS4_14ComposedLayoutINS4_7SwizzleILi1ELi4ELi3EEENS4_18smem_ptr_flag_bitsILi16EEENSU_INS5_IJNSA_ILi8EEESH_EEENS5_IJSH_SB_EEEEEEEvNS4_8identityES13_S1D_vS1E_EENS_8epilogue10collective6detail29Sm90TmaWarpSpecializedAdapterINS1H_15DefaultEpilogueISJ_SK_SK_NS1G_6thread17LinearCombinationISJ_Li1EffLNS1L_9ScaleType4KindE0ELNS_15FloatRoundStyleE2ESJ_EENS1_15EpilogueDefaultEEEEEvvEEEEvNT_6ParamsE,@"STO_CUDA_ENTRY STV_DEFAULT"
_ZN7cutlass13device_kernelINS_4gemm6kernel13GemmUniversalIN4cute5tupleIJiiiiEEENS1_10collective13CollectiveMmaINS1_34MainloopSm90TmaGmmaWarpSpecializedILi25ENS5_IJNS4_1CILi1EEESB_SB_EEENS1_35KernelTmaWarpSpecializedCooperativeEEENS5_IJNSA_ILi128EEENSA_ILi160EEENSA_ILi16EEEEEENS_10bfloat16_tENS5_IJlSB_lEEESJ_SK_NS4_8TiledMMAINS4_8MMA_AtomIJNS4_4SM904GMMA27MMA_64x32x16_F32BF16BF16_SSILNSO_5MajorE0ELSQ_0ELNSO_7ScaleInE1ELSR_1EEEEEENS4_6LayoutINS5_IJNSA_ILi2EEESB_SB_EEENS5_IJSB_NSA_ILi0EEESX_EEEEENS5_IJNS4_10UnderscoreES10_S10_EEEEENS4_13SM90_TMA_LOADENS4_14ComposedLayoutINS4_7SwizzleILi1ELi4ELi3EEENS4_18smem_ptr_flag_bitsILi16EEENSU_INS5_IJNSA_ILi8EEESH_EEENS5_IJSH_SB_EEEEEEEvNS4_8identityES13_S1D_vS1E_EENS_8epilogue10collective6detail29Sm90TmaWarpSpecializedAdapterINS1H_15DefaultEpilogueISJ_SK_SK_NS1G_6thread17LinearCombinationISJ_Li1EffLNS1L_9ScaleType4KindE0ELNS_15FloatRoundStyleE2ESJ_EENS1_15EpilogueDefaultEEEEEvvEEEEvNT_6ParamsE:
[----:B------:R-:W0:Y:S01]  /*0000*/  LDC R1, c[0x0][0x28] ;  /* 0x00000a00ff017b82 */ /* 0x000e220000000800 */
[----:B------:R-:W1:Y:S01]  /*0010*/  S2R R18, SR_TID.X ;  /* 0x0000000000127919 */ /* 0x000e620000002100 */
[----:B------:R-:W-:Y:S01]  /*0020*/  ELECT P0, URZ, PT ;  /* 0x00000000003f782f */ /* 0x000fe20003800000 */
[----:B------:R-:W-:Y:S01]  /*0030*/  BSSY B0, `(.L_x_0) ;  /* 0x000000f000007945 */ /* 0x000fe20003800000 */
[--C-:B-1----:R-:W-:Y:S02]  /*0040*/  SHF.R.U32.HI R0, RZ, 0x5, R18.reuse ;  /* 0x00000005ff007819 */ /* 0x102fe40000011612 */
[----:B------:R-:W-:-:S03]  /*0050*/  SHF.R.U32.HI R22, RZ, 0x7, R18 ;  /* 0x00000007ff167819 */ /* 0x000fc60000011612 */
[----:B------:R-:W1:Y:S04]  /*0060*/  SHFL.IDX PT, R5, R0, RZ, 0x1f ;  /* 0x00001fff00057589 */ /* 0x000e6800000e0000 */
[----:B------:R2:W3:Y:S01]  /*0070*/  SHFL.IDX PT, R8, R22, RZ, 0x1f ;  /* 0x00001fff16087589 */ /* 0x0004e200000e0000 */
[----:B-1----:R-:W-:-:S13]  /*0080*/  ISETP.NE.OR P0, PT, R5, RZ, !P0 ;  /* 0x000000ff0500720c */ /* 0x002fda0004705670 */
[----:B0-23--:R-:W-:Y:S05]  /*0090*/  @P0 BRA `(.L_x_1) ;  /* 0x0000000000200947 */ /* 0x00dfea0003800000 */
[----:B------:R-:W-:Y:S02]  /*00a0*/  ULDC.64 UR4, c[0x0][0x198] ;  /* 0x0000660000047ab9 */ /* 0x000fe40000000a00 */
[----:B------:R-:W-:Y:S02]  /*00b0*/  UIADD3 UR6, UP0, UR4, 0xf0, URZ ;  /* 0x000000f004067890 */ /* 0x000fe4000ff1e03f */
[----:B------:R-:W-:Y:S02]  /*00c0*/  UIADD3 UR4, UP1, UR4, 0x1f0, URZ ;  /* 0x000001f004047890 */ /* 0x000fe4000ff3e03f */
[----:B------:R-:W-:Y:S02]  /*00d0*/  UIADD3.X UR7, URZ, UR5, URZ, UP0, !UPT ;  /* 0x000000053f077290 */ /* 0x000fe400087fe43f */
[----:B------:R-:W-:-:S07]  /*00e0*/  UIADD3.X UR5, URZ, UR5, URZ, UP1, !UPT ;  /* 0x000000053f057290 */ /* 0x000fce0008ffe43f */
[----:B------:R0:W-:Y:S02]  /*00f0*/  UTMACCTL.PF [UR6] ;  /* 0x00000000060079b9 */ /* 0x0001e40008040000 */
[----:B------:R0:W-:Y:S02]  /*0100*/  UTMACCTL.PF [UR4] ;  /* 0x00000000040079b9 */ /* 0x0001e40008040000 */
[----:B0-----:R-:W-:Y:S01]  /*0110*/  NOP ;  /* 0x0000000000007918 */ /* 0x001fe20000000000 */
.L_x_1:
[----:B------:R-:W-:Y:S05]  /*0120*/  BSYNC B0 ;  /* 0x0000000000007941 */ /* 0x000fea0003800000 */
.L_x_0:
[----:B------:R-:W0:Y:S02]  /*0130*/  SHFL.IDX PT, R2, R0, RZ, 0x1f ;  /* 0x00001fff00027589 */ /* 0x000e2400000e0000 */
[----:B0-----:R-:W-:-:S13]  /*0140*/  ISETP.NE.AND P0, PT, R2, RZ, PT ;  /* 0x000000ff0200720c */ /* 0x001fda0003f05270 */
[----:B------:R-:W-:Y:S05]  /*0150*/  @P0 BRA `(.L_x_2) ;  /* 0x00000004000c0947 */ /* 0x000fea0003800000 */
[----:B------:R-:W-:Y:S01]  /*0160*/  ELECT P0, URZ, PT ;  /* 0x00000000003f782f */ /* 0x000fe20003800000 */
[----:B------:R-:W-:-:S12]  /*0170*/  BSSY B0, `(.L_x_2) ;  /* 0x0000041000007945 */ /* 0x000fd80003800000 */
[----:B------:R-:W-:Y:S05]  /*0180*/  @!P0 BRA `(.L_x_3) ;  /* 0x0000000000fc8947 */ /* 0x000fea0003800000 */
[----:B------:R-:W0:Y:S01]  /*0190*/  S2UR UR8, SR_CgaCtaId ;  /* 0x00000000000879c3 */ /* 0x000e220000008800 */
[----:B------:R-:W-:Y:S01]  /*01a0*/  UMOV UR4, 0x400 ;  /* 0x0000040000047882 */ /* 0x000fe20000000000 */
[----:B------:R-:W-:Y:S01]  /*01b0*/  UMOV UR5, 0x1 ;  /* 0x0000000100057882 */ /* 0x000fe20000000000 */
[----:B------:R-:W-:Y:S02]  /*01c0*/  UMOV UR6, 0x100 ;  /* 0x0000010000067882 */ /* 0x000fe40000000000 */
[----:B------:R-:W-:-:S04]  /*01d0*/  UIADD3 UR6, -UR6, 0x100000, URZ ;  /* 0x0010000006067890 */ /* 0x000fc8000fffe13f */
[----:B------:R-:W-:Y:S02]  /*01e0*/  USHF.L.U32 UR7, UR6, 0xb, URZ ;  /* 0x0000000b06077899 */ /* 0x000fe4000800063f */
[----:B------:R-:W-:Y:S02]  /*01f0*/  USHF.L.U32 UR6, UR6, 0x1, URZ ;  /* 0x0000000106067899 */ /* 0x000fe4000800063f */
[----:B0-----:R-:W-:Y:S02]  /*0200*/  ULEA UR8, UR8, UR4, 0x18 ;  /* 0x0000000408087291 */ /* 0x001fe4000f8ec03f */
[----:B------:R-:W-:-:S04]  /*0210*/  UIADD3 UR4, -UR5, 0x100000, URZ ;  /* 0x0010000005047890 */ /* 0x000fc8000fffe13f */
[----:B------:R-:W-:Y:S02]  /*0220*/  USHF.L.U32 UR5, UR4, 0xb, URZ ;  /* 0x0000000b04057899 */ /* 0x000fe4000800063f */
[----:B------:R-:W-:Y:S01]  /*0230*/  USHF.L.U32 UR4, UR4, 0x1, URZ ;  /* 0x0000000104047899 */ /* 0x000fe2000800063f */
[----:B------:R-:W0:Y:S11]  /*0240*/  FENCE.VIEW.ASYNC.S ;  /* 0x00000000000073c6 */ /* 0x000e360000000000 */
[----:B0-----:R0:W1:Y:S01]  /*0250*/  SYNCS.EXCH.64 URZ, [UR8], UR4 ;  /* 0x00000004083f75b2 */ /* 0x0010620008000100 */
[----:B------:R0:W2:Y:S01]  /*0260*/  SYNCS.EXCH.64 URZ, [UR8+0xc8], UR6 ;  /* 0x0000c806083f75b2 */ /* 0x0000a20008000100 */
[----:B------:R0:W3:Y:S01]  /*0270*/  SYNCS.EXCH.64 URZ, [UR8+0x8], UR4 ;  /* 0x00000804083f75b2 */ /* 0x0000e20008000100 */
[----:B------:R0:W4:Y:S01]  /*0280*/  SYNCS.EXCH.64 URZ, [UR8+0xd0], UR6 ;  /* 0x0000d006083f75b2 */ /* 0x0001220008000100 */
[----:B------:R0:W0:Y:S01]  /*0290*/  SYNCS.EXCH.64 URZ, [UR8+0x10], UR4 ;  /* 0x00001004083f75b2 */ /* 0x0000220008000100 */
        /* <DEDUP_REMOVED lines=45> */
[----:B-1234-:R-:W-:Y:S01]  /*0570*/  NOP ;  /* 0x0000000000007918 */ /* 0x01efe20000000000 */
.L_x_3:
[----:B0-----:R-:W-:Y:S05]  /*0580*/  BSYNC B0 ;  /* 0x0000000000007941 */ /* 0x001fea0003800000 */
.L_x_2:
[----:B------:R-:W0:Y:S01]  /*0590*/  SHFL.IDX PT, R0, R0, RZ, 0x1f ;  /* 0x00001fff00007589 */ /* 0x000e2200000e0000 */
[----:B------:R-:W-:Y:S01]  /*05a0*/  ELECT P0, URZ, PT ;  /* 0x00000000003f782f */ /* 0x000fe20003800000 */
[----:B------:R-:W1:Y:S01]  /*05b0*/  LDC R2, c[0x0][0x65c] ;  /* 0x00019700ff027b82 */ /* 0x000e620000000800 */
[----:B------:R-:W-:Y:S01]  /*05c0*/  SHF.R.S32.HI R6, RZ, 0x1f, R5 ;  /* 0x0000001fff067819 */ /* 0x000fe20000011405 */
[----:B------:R-:W2:Y:S01]  /*05d0*/  S2R R3, SR_CTAID.Y ;  /* 0x0000000000037919 */ /* 0x000ea20000002600 */
[----:B------:R-:W-:Y:S01]  /*05e0*/  UMOV UR4, 0x20 ;  /* 0x0000002000047882 */ /* 0x000fe20000000000 */
[----:B------:R-:W-:Y:S01]  /*05f0*/  ISETP.NE.AND P2, PT, R8, RZ, PT ;  /* 0x000000ff0800720c */ /* 0x000fe20003f45270 */
[----:B------:R-:W-:Y:S01]  /*0600*/  NOP ;  /* 0x0000000000007918 */ /* 0x000fe20000000000 */
[----:B------:R-:W3:Y:S01]  /*0610*/  S2R R4, SR_CTAID.X ;  /* 0x0000000000047919 */ /* 0x000ee20000002500 */
[----:B------:R-:W-:Y:S01]  /*0620*/  LEA.HI R6, R6, R5, RZ, 0x2 ;  /* 0x0000000506067211 */ /* 0x000fe200078f10ff */
[----:B------:R-:W-:Y:S01]  /*0630*/  NOP ;  /* 0x0000000000007918 */ /* 0x000fe20000000000 */
[----:B0-----:R-:W-:-:S02]  /*0640*/  ISETP.NE.OR P0, PT, R0, RZ, !P0 ;  /* 0x000000ff0000720c */ /* 0x001fc40004705670 */
[----:B-1----:R-:W-:-:S04]  /*0650*/  ISETP.NE.AND P3, PT, R2, 0x1, PT ;  /* 0x000000010200780c */ /* 0x002fc80003f65270 */
[----:B------:R-:W-:Y:S02]  /*0660*/  P2R R0, PR, RZ, 0x8 ;  /* 0x00000008ff007803 */ /* 0x000fe40000000000 */
[----:B------:R-:W-:-:S05]  /*0670*/  LOP3.LUT R0, R6, 0xfffffffc, RZ, 0xc0, !PT ;  /* 0xfffffffc06007812 */ /* 0x000fca00078ec0ff */
[----:B------:R-:W-:Y:S01]  /*0680*/  VOTEU.ALL UP0, P0 ;  /* 0x00000000003f7886 */ /* 0x000fe20000000000 */
[----:B------:R-:W-:Y:S01]  /*0690*/  IMAD.IADD R0, R5, 0x1, -R0 ;  /* 0x0000000105007824 */ /* 0x000fe200078e0a00 */
[----:B------:R-:W3:Y:S01]  /*06a0*/  @P3 LDC R17, c[0x0][0x10] ;  /* 0x00000400ff113b82 */ /* 0x000ee20000000800 */
[----:B------:R-:W-:Y:S01]  /*06b0*/  VOTEU.ALL UP1, P0 ;  /* 0x00000000003f7886 */ /* 0x000fe20000020000 */
[----:B--2---:R-:W-:Y:S01]  /*06c0*/  @P3 IMAD.MOV.U32 R6, RZ, RZ, R3 ;  /* 0x000000ffff063224 */ /* 0x004fe200078e0003 */
[----:B------:R-:W-:Y:S01]  /*06d0*/  @!UP0 UMOV UR6, 0x400 ;  /* 0x0000040000068882 */ /* 0x000fe20000000000 */
[----:B------:R-:W-:-:S04]  /*06e0*/  @!UP0 UIADD3 UR4, -UR4, 0x100000, URZ ;  /* 0x0010000004048890 */ /* 0x000fc8000fffe13f */
[----:B------:R-:W-:Y:S02]  /*06f0*/  @!UP0 USHF.L.U32 UR5, UR4, 0xb, URZ ;  /* 0x0000000b04058899 */ /* 0x000fe4000800063f */
[----:B------:R-:W-:Y:S01]  /*0700*/  @!UP0 USHF.L.U32 UR4, UR4, 0x1, URZ ;  /* 0x0000000104048899 */ /* 0x000fe2000800063f */
[----:B------:R-:W-:Y:S02]  /*0710*/  @P3 IMAD.MOV.U32 R7, RZ, RZ, RZ ;  /* 0x000000ffff073224 */ /* 0x000fe400078e00ff */
[----:B------:R-:W-:Y:S01]  /*0720*/  IMAD.MOV.U32 R5, RZ, RZ, RZ ;  /* 0x000000ffff057224 */ /* 0x000fe200078e00ff */
[----:B------:R-:W0:Y:S01]  /*0730*/  @!UP0 S2UR UR7, SR_CgaCtaId ;  /* 0x00000000000789c3 */ /* 0x000e220000008800 */
[----:B------:R-:W-:-:S07]  /*0740*/  @P3 IMAD.MOV.U32 R11, RZ, RZ, RZ ;  /* 0x000000ffff0b3224 */ /* 0x000fce00078e00ff */
[----:B------:R-:W1:Y:S01]  /*0750*/  @!P3 LDC R9, c[0x0][0xc] ;  /* 0x00000300ff09bb82 */ /* 0x000e620000000800 */
[----:B---3--:R-:W-:-:S04]  /*0760*/  @P3 IMAD.WIDE.U32 R16, R4, R17, R6 ;  /* 0x0000001104103225 */ /* 0x008fc800078e0006 */
[----:B------:R-:W-:Y:S01]  /*0770*/  @P3 IMAD.IADD R17, R17, 0x1, R11 ;  /* 0x0000000111113824 */ /* 0x000fe200078e020b */
[----:B0-----:R-:W-:Y:S01]  /*0780*/  @!UP0 ULEA UR6, UR7, UR6, 0x18 ;  /* 0x0000000607068291 */ /* 0x001fe2000f8ec03f */
[----:B------:R-:W-:Y:S01]  /*0790*/  VOTEU.ALL UP0, P0 ;  /* 0x00000000003f7886 */ /* 0x000fe20000000000 */
[----:B------:R-:W-:-:S04]  /*07a0*/  ISETP.NE.AND P0, PT, R0, 0x3, PT ;  /* 0x000000030000780c */ /* 0x000fc80003f05270 */
[----:B------:R-:W-:Y:S01]  /*07b0*/  ISETP.EQ.OR P0, PT, R0, RZ, !P0 ;  /* 0x000000ff0000720c */ /* 0x000fe20004702670 */
[----:B-1----:R-:W-:-:S03]  /*07c0*/  @!P3 IMAD.WIDE.U32 R6, R9, R3, R4 ;  /* 0x000000030906b225 */ /* 0x002fc600078e0004 */
[C---:B------:R-:W-:Y:S01]  /*07d0*/  ISETP.EQ.AND P0, PT, R8.reuse, RZ, P0 ;  /* 0x000000ff0800720c */ /* 0x040fe20000702270 */
[----:B------:R-:W-:Y:S01]  /*07e0*/  VIADD R8, R8, 0xffffffff ;  /* 0xffffffff08087836 */ /* 0x000fe20000000000 */
[----:B------:R-:W0:Y:S02]  /*07f0*/  FENCE.VIEW.ASYNC.S ;  /* 0x00000000000073c6 */ /* 0x000e240000000000 */
[----:B0-----:R0:W1:Y:S01]  /*0800*/  @!UP0 SYNCS.EXCH.64 URZ, [UR6+0x1a0], UR4 ;  /* 0x0001a004063f85b2 */ /* 0x0010620008000100 */
[----:B------:R-:W-:Y:S01]  /*0810*/  @!P3 IMAD.MOV.U32 R16, RZ, RZ, R6 ;  /* 0x000000ffff10b224 */ /* 0x000fe200078e0006 */
[----:B------:R-:W-:Y:S01]  /*0820*/  SEL R19, RZ, 0x1, !P0 ;  /* 0x00000001ff137807 */ /* 0x000fe20004000000 */
[----:B------:R-:W-:Y:S01]  /*0830*/  @!P3 IMAD.MOV.U32 R17, RZ, RZ, R7 ;  /* 0x000000ffff11b224 */ /* 0x000fe200078e0007 */
[----:B------:R-:W-:-:S04]  /*0840*/  ISETP.GE.U32.AND P1, PT, R8, 0x2, PT ;  /* 0x000000020800780c */ /* 0x000fc80003f26070 */
[----:B------:R-:W-:Y:S01]  /*0850*/  SEL R19, R19, 0x2, P1 ;  /* 0x0000000213137807 */ /* 0x000fe20000800000 */
[----:B------:R0:W1:Y:S01]  /*0860*/  @!UP1 SYNCS.EXCH.64 URZ, [UR6+0x1a8], UR4 ;  /* 0x0001a804063f95b2 */ /* 0x0000620008000100 */
[----:B------:R-:W-:Y:S01]  /*0870*/  NOP ;  /* 0x0000000000007918 */ /* 0x000fe20000000000 */
[----:B-1----:R-:W-:Y:S06]  /*0880*/  BAR.SYNC.DEFER_BLOCKING 0x0 ;  /* 0x0000000000007b1d */ /* 0x002fec0000010000 */
[----:B------:R-:W-:Y:S05]  /*0890*/  @!P2 BRA `(.L_x_4) ;  /* 0x0000006c0008a947 */ /* 0x000fea0003800000 */
[----:B------:R-:W-:-:S13]  /*08a0*/  ISETP.GT.U32.AND P0, PT, R8, 0x1, PT ;  /* 0x000000010800780c */ /* 0x000fda0003f04070 */
[----:B0-----:R-:W-:Y:S05]  /*08b0*/  @P0 EXIT ;  /* 0x000000000000094d */ /* 0x001fea0003800000 */
[----:B------:R-:W-:Y:S01]  /*08c0*/  ULDC.64 UR4, c[0x0][0x650] ;  /* 0x0001940000047ab9 */ /* 0x000fe20000000a00 */
[----:B------:R-:W-:Y:S01]  /*08d0*/  PRMT R0, RZ, 0x7610, R0 ;  /* 0x00007610ff007816 */ /* 0x000fe20000000000 */
[----:B------:R-:W-:Y:S01]  /*08e0*/  IMAD.MOV.U32 R106, RZ, RZ, -0x1 ;  /* 0xffffffffff6a7424 */ /* 0x000fe200078e00ff */
[----:B------:R-:W-:Y:S01]  /*08f0*/  ISETP.GE.U32.AND P0, PT, R16, UR4, PT ;  /* 0x0000000410007c0c */ /* 0x000fe2000bf06070 */
[----:B------:R-:W-:Y:S02]  /*0900*/  IMAD.MOV.U32 R107, RZ, RZ, -0x1 ;  /* 0xffffffffff6b7424 */ /* 0x000fe400078e00ff */
[----:B------:R-:W-:Y:S01]  /*0910*/  IMAD.MOV.U32 R105, RZ, RZ, -0x1 ;  /* 0xffffffffff697424 */ /* 0x000fe200078e00ff */
[----:B------:R-:W-:-:S13]  /*0920*/  ISETP.GE.U32.AND.EX P0, PT, R17, UR5, PT, P0 ;  /* 0x0000000511007c0c */ /* 0x000fda000bf06100 */
[----:B------:R-:W-:Y:S05]  /*0930*/  @P0 BRA `(.L_x_5) ;  /* 0x0000000400540947 */ /* 0x000fea0003800000 */
[----:B------:R-:W0:Y:S01]  /*0940*/  LDC.64 R14, c[0x0][0x628] ;  /* 0x00018a00ff0e7b82 */ /* 0x000e220000000a00 */
[----:B------:R-:W-:Y:S02]  /*0950*/  IMAD.MOV.U32 R6, RZ, RZ, R16 ;  /* 0x000000ffff067224 */ /* 0x000fe400078e0010 */
[----:B------:R-:W-:-:S05]  /*0960*/  IMAD.MOV.U32 R7, RZ, RZ, R17 ;  /* 0x000000ffff077224 */ /* 0x000fca00078e0011 */
[----:B------:R-:W1:Y:S08]  /*0970*/  LDC R0, c[0x0][0x630] ;  /* 0x00018c00ff007b82 */ /* 0x000e700000000800 */
[----:B------:R-:W2:Y:S01]  /*0980*/  LDC.64 R20, c[0x0][0x620] ;  /* 0x00018800ff147b82 */ /* 0x000ea20000000a00 */
[----:B0-----:R-:W-:-:S04]  /*0990*/  ISETP.NE.U32.AND P0, PT, R14, RZ, PT ;  /* 0x000000ff0e00720c */ /* 0x001fc80003f05070 */
[----:B------:R-:W-:-:S13]  /*09a0*/  ISETP.NE.AND.EX P0, PT, R15, RZ, PT, P0 ;  /* 0x000000ff0f00720c */ /* 0x000fda0003f05300 */
[----:B-12---:R-:W-:Y:S05]  /*09b0*/  @!P0 BRA `(.L_x_6) ;  /* 0x0000000000288947 */ /* 0x006fea0003800000 */
[----:B------:R-:W0:Y:S02]  /*09c0*/  LDC R11, c[0x0][0x634] ;  /* 0x00018d00ff0b7b82 */ /* 0x000e240000000800 */
[----:B0-----:R-:W-:-:S05]  /*09d0*/  IADD3 R11, P0, R16, R11, RZ ;  /* 0x0000000b100b7210 */ /* 0x001fca0007f1e0ff */
[----:B------:R-:W-:-:S04]  /*09e0*/  IMAD.X R13, RZ, RZ, R17, P0 ;  /* 0x000000ffff0d7224 */ /* 0x000fc800000e0611 */
[----:B------:R-:W-:-:S04]  /*09f0*/  IMAD.WIDE.U32 R6, R13, R14, RZ ;  /* 0x0000000e0d067225 */ /* 0x000fc800078e00ff */
[----:B------:R-:W-:-:S04]  /*0a00*/  IMAD.WIDE.U32 R8, P0, R11, R15, R6 ;  /* 0x0000000f0b087225 */ /* 0x000fc80007800006 */
[----:B------:R-:W-:-:S04]  /*0a10*/  IMAD.WIDE.U32 R6, R11, R14, RZ ;  /* 0x0000000e0b067225 */ /* 0x000fc800078e00ff */
[----:B------:R-:W-:Y:S01]  /*0a20*/  IMAD.X R11, RZ, RZ, RZ, P0 ;  /* 0x000000ffff0b7224 */ /* 0x000fe200000e06ff */
[----:B------:R-:W-:Y:S01]  /*0a30*/  IADD3 RZ, P0, R7, R8, RZ ;  /* 0x0000000807ff7210 */ /* 0x000fe20007f1e0ff */
[----:B------:R-:W-:-:S04]  /*0a40*/  IMAD.MOV.U32 R10, RZ, RZ, R9 ;  /* 0x000000ffff0a7224 */ /* 0x000fc800078e0009 */
[----:B------:R-:W-:-:S08]  /*0a50*/  IMAD.WIDE.U32.X R6, R13, R15, R10, P0 ;  /* 0x0000000f0d067225 */ /* 0x000fd000000e040a */
.L_x_6:
[-CC-:B------:R-:W-:Y:S01]  /*0a60*/  SHF.R.U64 R105, R6, R0.reuse, R7.reuse ;  /* 0x0000000006697219 */ /* 0x180fe20000001207 */
[----:B------:R-:W0:Y:S01]  /*0a70*/  LDC R10, c[0x0][0x618] ;  /* 0x00018600ff0a7b82 */ /* 0x000e220000000800 */
[----:B------:R-:W-:Y:S01]  /*0a80*/  SHF.R.U32.HI R5, RZ, R0, R7 ;  /* 0x00000000ff057219 */ /* 0x000fe20000011607 */
[----:B------:R-:W-:Y:S01]  /*0a90*/  ULDC UR4, c[0x0][0x150] ;  /* 0x0000540000047ab9 */ /* 0x000fe20000000800 */
[----:B------:R-:W-:Y:S02]  /*0aa0*/  IADD3 R9, P0, RZ, -R105, RZ ;  /* 0x80000069ff097210 */ /* 0x000fe40007f1e0ff */
[----:B------:R-:W-:-:S03]  /*0ab0*/  I2FP.F32.U32 R0, R4 ;  /* 0x0000000400007245 */ /* 0x000fc60000201000 */
[----:B------:R-:W1:Y:S01]  /*0ac0*/  LDC.64 R28, c[0x0][0x640] ;  /* 0x00019000ff1c7b82 */ /* 0x000e620000000a00 */
[----:B------:R-:W-:Y:S02]  /*0ad0*/  IMAD.X R11, RZ, RZ, ~R5, P0 ;  /* 0x000000ffff0b7224 */ /* 0x000fe400000e0e05 */
[----:B------:R-:W-:Y:S01]  /*0ae0*/  FMUL R0, R0, UR4 ;  /* 0x0000000400007c20 */ /* 0x000fe20008400000 */
[----:B------:R-:W-:Y:S01]  /*0af0*/  IMAD.WIDE.U32 R6, R9, R20, R16 ;  /* 0x0000001409067225 */ /* 0x000fe200078e0010 */
[----:B------:R-:W-:-:S03]  /*0b00*/  ULDC UR4, c[0x0][0x154] ;  /* 0x0000550000047ab9 */ /* 0x000fc60000000800 */
[----:B------:R-:W-:Y:S01]  /*0b10*/  IMAD R8, R11, R20, RZ ;  /* 0x000000140b087224 */ /* 0x000fe200078e02ff */
[----:B------:R-:W2:Y:S01]  /*0b20*/  LDC R5, c[0x0][0x144] ;  /* 0x00005100ff057b82 */ /* 0x000ea20000000800 */
[----:B------:R-:W3:Y:S02]  /*0b30*/  F2I.U32.TRUNC.NTZ R0, R0 ;  /* 0x0000000000007305 */ /* 0x000ee4000020f000 */
[----:B------:R-:W-:-:S04]  /*0b40*/  IMAD R9, R9, R21, R8 ;  /* 0x0000001509097224 */ /* 0x000fc800078e0208 */
[----:B------:R-:W-:Y:S01]  /*0b50*/  IMAD.IADD R7, R7, 0x1, R9 ;  /* 0x0000000107077824 */ /* 0x000fe200078e0209 */
[----:B------:R-:W4:Y:S01]  /*0b60*/  LDC R12, c[0x0][0x608] ;  /* 0x00018200ff0c7b82 */ /* 0x000f220000000800 */
[----:B------:R-:W-:-:S03]  /*0b70*/  IMAD.MOV.U32 R9, RZ, RZ, -0x1 ;  /* 0xffffffffff097424 */ /* 0x000fc600078e00ff */
[-CC-:B0-----:R-:W-:Y:S02]  /*0b80*/  SHF.R.U64 R20, R6, R10.reuse, R7.reuse ;  /* 0x0000000a06147219 */ /* 0x181fe40000001207 */
[----:B------:R-:W-:Y:S02]  /*0b90*/  I2FP.F32.U32 R6, R3 ;  /* 0x0000000300067245 */ /* 0x000fe40000201000 */
[----:B------:R-:W0:Y:S01]  /*0ba0*/  LDC R26, c[0x0][0x658] ;  /* 0x00019600ff1a7b82 */ /* 0x000e220000000800 */
[----:B-1----:R-:W-:Y:S01]  /*0bb0*/  ISETP.NE.U32.AND P0, PT, R28, RZ, PT ;  /* 0x000000ff1c00720c */ /* 0x002fe20003f05070 */
[----:B---3--:R-:W-:Y:S01]  /*0bc0*/  IMAD.MOV R8, RZ, RZ, -R0 ;  /* 0x000000ffff087224 */ /* 0x008fe200078e0a00 */
[----:B------:R-:W-:Y:S01]  /*0bd0*/  SHF.R.U32.HI R7, RZ, R10, R7 ;  /* 0x0000000aff077219 */ /* 0x000fe20000011607 */
[----:B------:R-:W-:Y:S01]  /*0be0*/  FMUL R6, R6, UR4 ;  /* 0x0000000406067c20 */ /* 0x000fe20008400000 */
[----:B------:R-:W-:-:S03]  /*0bf0*/  ISETP.NE.AND.EX P0, PT, R29, RZ, PT, P0 ;  /* 0x000000ff1d00720c */ /* 0x000fc60003f05300 */
[----:B------:R-:W1:Y:S01]  /*0c00*/  LDC R14, c[0x0][0x148] ;  /* 0x00005200ff0e7b82 */ /* 0x000e620000000800 */
[----:B--2---:R-:W-:-:S07]  /*0c10*/  IMAD R0, R5, R8, R4 ;  /* 0x0000000805007224 */ /* 0x004fce00078e0204 */
[----:B------:R-:W2:Y:S01]  /*0c20*/  LDC R24, c[0x0][0x600] ;  /* 0x00018000ff187b82 */ /* 0x000ea20000000800 */
[-CC-:B----4-:R-:W-:Y:S02]  /*0c30*/  SHF.R.U64 R30, R20, R12.reuse, R7.reuse ;  /* 0x0000000c141e7219 */ /* 0x190fe40000001207 */
[----:B------:R-:W-:Y:S01]  /*0c40*/  SHF.R.U32.HI R5, RZ, R12, R7 ;  /* 0x0000000cff057219 */ /* 0x000fe20000011607 */
[----:B------:R-:W-:Y:S01]  /*0c50*/  IMAD.MOV.U32 R7, RZ, RZ, 0x1 ;  /* 0x00000001ff077424 */ /* 0x000fe200078e00ff */
[----:B------:R3:W4:Y:S03]  /*0c60*/  F2I.U32.TRUNC.NTZ R12, R6 ;  /* 0x00000006000c7305 */ /* 0x000726000020f000 */
[----:B------:R-:W1:Y:S01]  /*0c70*/  LDC R15, c[0x0][0x648] ;  /* 0x00019200ff0f7b82 */ /* 0x000e620000000800 */
[-C--:B0-----:R-:W-:Y:S02]  /*0c80*/  SHF.L.U32 R4, R9, R26.reuse, RZ ;  /* 0x0000001a09047219 */ /* 0x081fe400000006ff */
[----:B------:R-:W-:-:S02]  /*0c90*/  SHF.R.U64 R32, R30, R26, R5 ;  /* 0x0000001a1e207219 */ /* 0x000fc40000001205 */
[----:B------:R-:W-:Y:S02]  /*0ca0*/  LOP3.LUT R11, RZ, R4, RZ, 0x33, !PT ;  /* 0x00000004ff0b7212 */ /* 0x000fe400078e33ff */
[-C--:B------:R-:W-:Y:S01]  /*0cb0*/  SHF.R.U32.HI R5, RZ, R26.reuse, R5 ;  /* 0x0000001aff057219 */ /* 0x080fe20000011605 */
[----:B------:R-:W0:Y:S01]  /*0cc0*/  LDC R21, c[0x0][0x638] ;  /* 0x00018e00ff157b82 */ /* 0x000e220000000800 */
[----:B------:R-:W-:Y:S01]  /*0cd0*/  SHF.L.U32 R10, R7, R26, RZ ;  /* 0x0000001a070a7219 */ /* 0x000fe200000006ff */
[----:B------:R-:W-:-:S06]  /*0ce0*/  IMAD.MOV.U32 R4, RZ, RZ, R32 ;  /* 0x000000ffff047224 */ /* 0x000fcc00078e0020 */
[----:B------:R-:W0:Y:S01]  /*0cf0*/  LDC R106, c[0x0][0x610] ;  /* 0x00018400ff6a7b82 */ /* 0x000e220000000800 */
[----:B---34-:R-:W-:Y:S05]  /*0d00*/  @!P0 BRA `(.L_x_7) ;  /* 0x0000000000288947 */ /* 0x018fea0003800000 */
[----:B------:R-:W3:Y:S02]  /*0d10*/  LDC R9, c[0x0][0x64c] ;  /* 0x00019300ff097b82 */ /* 0x000ee40000000800 */
[----:B---3--:R-:W-:-:S05]  /*0d20*/  IADD3 R9, P0, R32, R9, RZ ;  /* 0x0000000920097210 */ /* 0x008fca0007f1e0ff */
        /* <DEDUP_REMOVED lines=8> */
.L_x_7:
[----:B-1----:R-:W-:Y:S01]  /*0db0*/  SHF.R.U64 R4, R4, R15, R5 ;  /* 0x0000000f04047219 */ /* 0x002fe20000001205 */
[----:B--2---:R-:W-:Y:S01]  /*0dc0*/  VIADD R5, R24, 0xffffffff ;  /* 0xffffffff18057836 */ /* 0x004fe20000000000 */
[----:B------:R-:W-:Y:S01]  /*0dd0*/  LOP3.LUT R11, R30, R11, RZ, 0xc0, !PT ;  /* 0x0000000b1e0b7212 */ /* 0x000fe200078ec0ff */
[----:B------:R-:W-:Y:S02]  /*0de0*/  IMAD.MOV R12, RZ, RZ, -R12 ;  /* 0x000000ffff0c7224 */ /* 0x000fe400078e0a0c */
[----:B------:R-:W-:Y:S01]  /*0df0*/  IMAD.MOV R6, RZ, RZ, -R4 ;  /* 0x000000ffff067224 */ /* 0x000fe200078e0a04 */
[----:B------:R-:W-:Y:S01]  /*0e00*/  LOP3.LUT R5, R20, R5, RZ, 0xc0, !PT ;  /* 0x0000000514057212 */ /* 0x000fe200078ec0ff */
[----:B------:R-:W-:Y:S02]  /*0e10*/  @P3 IMAD R0, R14, R12, R3 ;  /* 0x0000000c0e003224 */ /* 0x000fe400078e0203 */
[----:B------:R-:W-:Y:S02]  /*0e20*/  IMAD R11, R10, R4, R11 ;  /* 0x000000040a0b7224 */ /* 0x000fe400078e020b */
[----:B0-----:R-:W-:-:S02]  /*0e30*/  IMAD R3, R6, R21, R32 ;  /* 0x0000001506037224 */ /* 0x001fc400078e0220 */
[----:B------:R-:W-:Y:S02]  /*0e40*/  IMAD R106, R11, R106, R0 ;  /* 0x0000006a0b6a7224 */ /* 0x000fe400078e0200 */
[----:B------:R-:W-:Y:S02]  /*0e50*/  IMAD R3, R3, R24, R5 ;  /* 0x0000001803037224 */ /* 0x000fe400078e0205 */
[----:B------:R-:W-:-:S03]  /*0e60*/  IMAD.MOV.U32 R0, RZ, RZ, 0x1 ;  /* 0x00000001ff007424 */ /* 0x000fc600078e00ff */
[----:B------:R-:W-:Y:S02]  /*0e70*/  SEL R107, R3, R106, !P3 ;  /* 0x0000006a036b7207 */ /* 0x000fe40005800000 */
[----:B------:R-:W-:-:S07]  /*0e80*/  SEL R106, R106, R3, !P3 ;  /* 0x000000036a6a7207 */ /* 0x000fce0005800000 */
.L_x_5:
[----:B------:R-:W-:-:S08]  /*0e90*/  NOP ;  /* 0x0000000000007918 */ /* 0x000fd00000000000 */
[----:B------:R-:W0:Y:S02]  /*0ea0*/  USETMAXREG.TRY_ALLOC.CTAPOOL UP0, 0xe8 ;  /* 0x000000e8000079c8 */ /* 0x000e240008000600 */
[----:B0-----:R-:W-:-:S13]  /*0eb0*/  PLOP3.LUT P0, PT, PT, PT, UP0, 0x80, 0x0 ;  /* 0x000000000000781c */ /* 0x001fda0003f0f008 */
[----:B------:R-:W-:Y:S05]  /*0ec0*/  @!P0 BRA `(.L_x_5) ;  /* 0xfffffffc00f08947 */ /* 0x000fea000383ffff */
[----:B------:R-:W-:Y:S01]  /*0ed0*/  ULDC.64 UR4, c[0x0][0x598] ;  /* 0x0001660000047ab9 */ /* 0x000fe20000000a00 */
[----:B------:R-:W-:Y:S01]  /*0ee0*/  ULDC.64 UR36, c[0x0][0x208] ;  /* 0x0000820000247ab9 */ /* 0x000fe20000000a00 */
[----:B------:R-:W-:-:S04]  /*0ef0*/  ISETP.NE.U32.AND P0, PT, RZ, UR4, PT ;  /* 0x00000004ff007c0c */ /* 0x000fc8000bf05070 */
[----:B------:R-:W-:-:S13]  /*0f00*/  ISETP.NE.AND.EX P0, PT, RZ, UR5, PT, P0 ;  /* 0x00000005ff007c0c */ /* 0x000fda000bf05300 */
[----:B------:R-:W-:Y:S05]  /*0f10*/  @!P0 BRA `(.L_x_8) ;  /* 0x00000000001c8947 */ /* 0x000fea0003800000 */
[----:B------:R-:W0:Y:S02]  /*0f20*/  LDC.64 R4, c[0x0][0x598] ;  /* 0x00016600ff047b82 */ /* 0x000e240000000a00 */
[----:B0-----:R-:W2:Y:S02]  /*0f30*/  LDG.E.64 R4, desc[UR36][R4.64] ;  /* 0x0000002404047981 */ /* 0x001ea4000c1e1b00 */
[----:B--2---:R-:W-:-:S04]  /*0f40*/  ISETP.NE.U32.AND P0, PT, R4, RZ, PT ;  /* 0x000000ff0400720c */ /* 0x004fc80003f05070 */
[----:B------:R-:W-:-:S13]  /*0f50*/  ISETP.NE.AND.EX P0, PT, R5, RZ, PT, P0 ;  /* 0x000000ff0500720c */ /* 0x000fda0003f05300 */
[----:B------:R-:W-:Y:S05]  /*0f60*/  @!P0 BRA `(.L_x_8) ;  /* 0x0000000000088947 */ /* 0x000fea0003800000 */
[----:B------:R0:W5:Y:S01]  /*0f70*/  LD.E R23, desc[UR36][R4.64] ;  /* 0x0000002404177980 */ /* 0x000162000c101900 */
[----:B------:R-:W-:Y:S05]  /*0f80*/  BRA `(.L_x_9) ;  /* 0x0000000000247947 */ /* 0x000fea0003800000 */
.L_x_8:
[----:B------:R-:W-:Y:S02]  /*0f90*/  ULDC.64 UR4, c[0x0][0x588] ;  /* 0x0001620000047ab9 */ /* 0x000fe40000000a00 */
[----:B------:R-:W-:-:S04]  /*0fa0*/  ISETP.NE.U32.AND P0, PT, RZ, UR4, PT ;  /* 0x00000004ff007c0c */ /* 0x000fc8000bf05070 */
[----:B------:R-:W-:-:S13]  /*0fb0*/  ISETP.NE.AND.EX P0, PT, RZ, UR5, PT, P0 ;  /* 0x00000005ff007c0c */ /* 0x000fda000bf05300 */
[----:B------:R-:W-:Y:S05]  /*0fc0*/  @!P0 BRA `(.L_x_10) ;  /* 0x00000000000c8947 */ /* 0x000fea0003800000 */
[----:B------:R-:W0:Y:S02]  /*0fd0*/  LDC.64 R4, c[0x0][0x588] ;  /* 0x00016200ff047b82 */ /* 0x000e240000000a00 */
[----:B0-----:R1:W5:Y:S01]  /*0fe0*/  LDG.E R23, desc[UR36][R4.64] ;  /* 0x0000002404177981 */ /* 0x001362000c1e1900 */
[----:B------:R-:W-:Y:S05]  /*0ff0*/  BRA `(.L_x_9) ;  /* 0x0000000000087947 */ /* 0x000fea0003800000 */
.L_x_10:
[----:B------:R-:W-:Y:S02]  /*1000*/  ULDC UR4, c[0x0][0x580] ;  /* 0x0001600000047ab9 */ /* 0x000fe40000000800 */
[----:B------:R-:W-:-:S07]  /*1010*/  IMAD.U32 R23, RZ, RZ, UR4 ;  /* 0x00000004ff177e24 */ /* 0x000fce000f8e00ff */
.L_x_9:
[----:B------:R-:W-:Y:S02]  /*1020*/  ULDC.64 UR4, c[0x0][0x5a0] ;  /* 0x0001680000047ab9 */ /* 0x000fe40000000a00 */
[----:B------:R-:W-:-:S04]  /*1030*/  ISETP.NE.U32.AND P0, PT, RZ, UR4, PT ;  /* 0x00000004ff007c0c */ /* 0x000fc8000bf05070 */
[----:B------:R-:W-:-:S13]  /*1040*/  ISETP.NE.AND.EX P0, PT, RZ, UR5, PT, P0 ;  /* 0x00000005ff007c0c */ /* 0x000fda000bf05300 */
[----:B------:R-:W-:Y:S05]  /*1050*/  @!P0 BRA `(.L_x_11) ;  /* 0x00000000001c8947 */ /* 0x000fea0003800000 */
[----:B01----:R-:W0:Y:S02]  /*1060*/  LDC.64 R4, c[0x0][0x5a0] ;  /* 0x00016800ff047b82 */ /* 0x003e240000000a00 */
[----:B0-----:R-:W2:Y:S02]  /*1070*/  LDG.E.64 R4, desc[UR36][R4.64] ;  /* 0x0000002404047981 */ /* 0x001ea4000c1e1b00 */
[----:B--2---:R-:W-:-:S04]  /*1080*/  ISETP.NE.U32.AND P0, PT, R4, RZ, PT ;  /* 0x000000ff0400720c */ /* 0x004fc80003f05070 */
[----:B------:R-:W-:-:S13]  /*1090*/  ISETP.NE.AND.EX P0, PT, R5, RZ, PT, P0 ;  /* 0x000000ff0500720c */ /* 0x000fda0003f05300 */
[----:B------:R-:W-:Y:S05]  /*10a0*/  @!P0 BRA `(.L_x_11) ;  /* 0x0000000000088947 */ /* 0x000fea0003800000 */
[----:B------:R0:W5:Y:S01]  /*10b0*/  LD.E R104, desc[UR36][R4.64] ;  /* 0x0000002404687980 */ /* 0x000162000c101900 */
[----:B------:R-:W-:Y:S05]  /*10c0*/  BRA `(.L_x_12) ;  /* 0x0000000000247947 */ /* 0x000fea0003800000 */
.L_x_11:
[----:B------:R-:W-:Y:S02]  /*10d0*/  ULDC.64 UR4, c[0x0][0x590] ;  /* 0x0001640000047ab9 */ /* 0x000fe40000000a00 */
[----:B------:R-:W-:-:S04]  /*10e0*/  ISETP.NE.U32.AND P0, PT, RZ, UR4, PT ;  /* 0x00000004ff007c0c */ /* 0x000fc8000bf05070 */
[----:B------:R-:W-:-:S13]  /*10f0*/  ISETP.NE.AND.EX P0, PT, RZ, UR5, PT, P0 ;  /* 0x00000005ff007c0c */ /* 0x000fda000bf05300 */
[----:B------:R-:W-:Y:S05]  /*1100*/  @!P0 BRA `(.L_x_13) ;  /* 0x00000000000c8947 */ /* 0x000fea0003800000 */
[----:B01----:R-:W0:Y:S02]  /*1110*/  LDC.64 R4, c[0x0][0x590] ;  /* 0x00016400ff047b82 */ /* 0x003e240000000a00 */
[----:B0-----:R1:W5:Y:S01]  /*1120*/  LDG.E R104, desc[UR36][R4.64] ;  /* 0x0000002404687981 */ /* 0x001362000c1e1900 */
[----:B------:R-:W-:Y:S05]  /*1130*/  BRA `(.L_x_12) ;  /* 0x0000000000087947 */ /* 0x000fea0003800000 */
.L_x_13:
[----:B------:R-:W-:Y:S02]  /*1140*/  ULDC UR4, c[0x0][0x584] ;  /* 0x0001610000047ab9 */ /* 0x000fe40000000800 */
[----:B------:R-:W-:-:S07]  /*1150*/  IMAD.U32 R104, RZ, RZ, UR4 ;  /* 0x00000004ff687e24 */ /* 0x000fce000f8e00ff */
.L_x_12:
[----:B------:R-:W-:-:S13]  /*1160*/  LOP3.LUT P0, RZ, R0, 0xff, RZ, 0xc0, !PT ;  /* 0x000000ff00ff7812 */ /* 0x000fda000780c0ff */
[----:B------:R-:W-:Y:S05]  /*1170*/  @!P0 EXIT ;  /* 0x000000000000894d */ /* 0x000fea0003800000 */
[----:B------:R-:W-:Y:S01]  /*1180*/  ULDC UR4, c[0x0][0x28c] ;  /* 0x0000a30000047ab9 */ /* 0x000fe20000000800 */
[----:B------:R-:W-:Y:S01]  /*1190*/  LOP3.LUT R110, R19, 0x1, RZ, 0xfc, !PT ;  /* 0x00000001136e7812 */ /* 0x000fe200078efcff */
[----:B------:R-:W-:Y:S01]  /*11a0*/  UIADD3 UR4, UR4, 0xf, URZ ;  /* 0x0000000f04047890 */ /* 0x000fe2000fffe03f */
[----:B------:R-:W-:Y:S01]  /*11b0*/  UMOV UR38, URZ ;  /* 0x0000003f00267c82 */ /* 0x000fe20008000000 */
[----:B------:R-:W-:Y:S02]  /*11c0*/  UMOV UR39, URZ ;  /* 0x0000003f00277c82 */ /* 0x000fe40008000000 */
[----:B------:R-:W-:-:S04]  /*11d0*/  USHF.R.S32.HI UR5, URZ, 0x1f, UR4 ;  /* 0x0000001f3f057899 */ /* 0x000fc80008011404 */
[----:B------:R-:W-:-:S04]  /*11e0*/  ULEA.HI UR5, UR5, UR4, URZ, 0x4 ;  /* 0x0000000405057291 */ /* 0x000fc8000f8f203f */
[----:B------:R-:W-:-:S12]  /*11f0*/  USHF.R.S32.HI UR40, URZ, 0x4, UR5 ;  /* 0x000000043f287899 */ /* 0x000fd80008011405 */
.L_x_191:
[----:B------:R-:W-:Y:S01]  /*1200*/  LOP3.LUT R0, R18, 0x80, RZ, 0xc0, !PT ;  /* 0x0000008012007812 */ /* 0x000fe200078ec0ff */
[----:B--2---:R-:W2:Y:S01]  /*1210*/  S2UR UR6, SR_CgaCtaId ;  /* 0x00000000000679c3 */ /* 0x004ea20000008800 */
[----:B------:R-:W-:Y:S02]  /*1220*/  UMOV UR41, 0x400 ;  /* 0x0000040000297882 */ /* 0x000fe40000000000 */
[----:B------:R-:W-:-:S06]  /*1230*/  SHF.R.U32.HI R0, RZ, 0x7, R0 ;  /* 0x00000007ff007819 */ /* 0x000fcc0000011600 */
[----:B---3--:R-:W3:Y:S01]  /*1240*/  SHFL.IDX PT, R0, R0, RZ, 0x1f ;  /* 0x00001fff00007589 */ /* 0x008ee200000e0000 */
[----:B--2---:R-:W-:Y:S01]  /*1250*/  ULEA UR41, UR6, UR41, 0x18 ;  /* 0x0000002906297291 */ /* 0x004fe2000f8ec03f */
[----:B---3--:R-:W-:-:S13]  /*1260*/  R2UR UR4, R0 ;  /* 0x00000000000472ca */ /* 0x008fda00000e0000 */
[----:B------:R-:W-:-:S04]  /*1270*/  ULEA.HI UR5, UR4, UR4, URZ, 0x1 ;  /* 0x0000000404057291 */ /* 0x000fc8000f8f083f */
[----:B------:R-:W-:-:S04]  /*1280*/  ULOP3.LUT UR5, UR5, 0x1ffffe, URZ, 0xc0, !UPT ;  /* 0x001ffffe05057892 */ /* 0x000fc8000f8ec03f */
[----:B------:R-:W-:-:S03]  /*1290*/  UIADD3 UR5, UR4, -UR5, URZ ;  /* 0x8000000504057290 */ /* 0x000fc6000fffe03f */
[----:B------:R-:W-:Y:S01]  /*12a0*/  ULDC UR4, c[0x0][0x28c] ;  /* 0x0000a30000047ab9 */ /* 0x000fe20000000800 */
[----:B------:R-:W-:Y:S01]  /*12b0*/  ULEA UR5, UR5, UR41, 0xb ;  /* 0x0000002905057291 */ /* 0x000fe2000f8e583f */
[----:B------:R-:W-:-:S03]  /*12c0*/  ISETP.LT.AND P0, PT, RZ, UR4, PT ;  /* 0x00000004ff007c0c */ /* 0x000fc6000bf01270 */
[----:B------:R-:W-:-:S04]  /*12d0*/  UIADD3 UR5, UR5, 0x280, URZ ;  /* 0x0000028005057890 */ /* 0x000fc8000fffe03f */
[----:B------:R-:W-:-:S04]  /*12e0*/  USHF.R.U32.HI UR5, URZ, 0x4, UR5 ;  /* 0x000000043f057899 */ /* 0x000fc80008011605 */
[----:B------:R-:W-:Y:S02]  /*12f0*/  ULOP3.LUT UR42, UR5, 0x3fff, URZ, 0xc0, !UPT ;  /* 0x00003fff052a7892 */ /* 0x000fe4000f8ec03f */
[----:B-1--45:R-:W-:Y:S10]  /*1300*/  @P0 BRA `(.L_x_14) ;  /* 0x0000000000400947 */ /* 0x032ff40003800000 */
[----:B------:R-:W-:Y:S01]  /*1310*/  MOV R0, 0x0 ;  /* 0x0000000000007802 */ /* 0x000fe20000000f00 */
[----:B------:R-:W-:Y:S01]  /*1320*/  ULDC.64 UR4, c[0x4][0x68] ;  /* 0x01001a0000047ab9 */ /* 0x000fe20000000a00 */
[----:B------:R-:W-:Y:S01]  /*1330*/  ULDC.64 UR6, c[0x4][0x8] ;  /* 0x0100020000067ab9 */ /* 0x000fe20000000a00 */
[----:B01----:R-:W-:Y:S01]  /*1340*/  IMAD.U32 R4, RZ, RZ, UR4 ;  /* 0x00000004ff047e24 */ /* 0x003fe2000f8e00ff */
[----:B------:R0:W1:Y:S01]  /*1350*/  LDC.64 R14, c[0x4][R0] ;  /* 0x01000000000e7b82 */ /* 0x0000620000000a00 */
[----:B------:R-:W-:Y:S01]  /*1360*/  IMAD.U32 R5, RZ, RZ, UR5 ;  /* 0x00000005ff057e24 */ /* 0x000fe2000f8e00ff */
[----:B------:R-:W-:Y:S01]  /*1370*/  ULDC.64 UR4, c[0x4][0x70] ;  /* 0x01001c0000047ab9 */ /* 0x000fe20000000a00 */
[----:B------:R-:W-:Y:S02]  /*1380*/  IMAD.U32 R10, RZ, RZ, UR6 ;  /* 0x00000006ff0a7e24 */ /* 0x000fe4000f8e00ff */
[----:B------:R-:W-:Y:S02]  /*1390*/  IMAD.U32 R6, RZ, RZ, UR4 ;  /* 0x00000004ff067e24 */ /* 0x000fe4000f8e00ff */
[----:B------:R-:W-:-:S02]  /*13a0*/  IMAD.U32 R7, RZ, RZ, UR5 ;  /* 0x00000005ff077e24 */ /* 0x000fc4000f8e00ff */
[----:B------:R-:W-:Y:S02]  /*13b0*/  IMAD.U32 R11, RZ, RZ, UR7 ;  /* 0x00000007ff0b7e24 */ /* 0x000fe4000f8e00ff */
[----:B------:R-:W-:Y:S02]  /*13c0*/  IMAD.MOV.U32 R8, RZ, RZ, 0x1e1 ;  /* 0x000001e1ff087424 */ /* 0x000fe400078e00ff */
[----:B------:R-:W-:Y:S02]  /*13d0*/  IMAD.MOV.U32 R12, RZ, RZ, 0x1 ;  /* 0x00000001ff0c7424 */ /* 0x000fe400078e00ff */
[----:B0-----:R-:W-:-:S07]  /*13e0*/  IMAD.MOV.U32 R13, RZ, RZ, RZ ;  /* 0x000000ffff0d7224 */ /* 0x001fce00078e00ff */
[----:B------:R-:W-:-:S07]  /*13f0*/  LEPC R20, `(.L_x_14) ;  /* 0x000000001014794e */ /* 0x000fce0000000000 */
[----:B-1---5:R-:W-:Y:S05]  /*1400*/  CALL.ABS.NOINC R14 ;  /* 0x000000000e007343 */ /* 0x022fea0003c00000 */
.L_x_14:
[----:B------:R-:W-:-:S13]  /*1410*/  ISETP.NE.AND P0, PT, R110, 0x3, PT ;  /* 0x000000036e00780c */ /* 0x000fda0003f05270 */
[----:B------:R-:W-:Y:S05]  /*1420*/  @!P0 BRA `(.L_x_15) ;  /* 0x0000000000048947 */ /* 0x000fea0003800000 */
[----:B------:R-:W-:Y:S01]  /*1430*/  BPT.TRAP 0x1 ;  /* 0x000000040000795c */ /* 0x000fe20000300000 */
.L_x_15:
[----:B------:R-:W-:Y:S02]  /*1440*/  IMAD.U32 R3, RZ, RZ, UR39 ;  /* 0x00000027ff037e24 */ /* 0x000fe4000f8e00ff */
[----:B------:R-:W-:-:S03]  /*1450*/  IMAD.U32 R0, RZ, RZ, UR38 ;  /* 0x00000026ff007e24 */ /* 0x000fc6000f8e00ff */
[----:B------:R-:W-:Y:S02]  /*1460*/  LEA R3, R3, UR41, 0x3 ;  /* 0x0000002903037c11 */ /* 0x000fe4000f8e18ff */
[----:B------:R-:W-:-:S04]  /*1470*/  SHF.L.U32 R0, R0, 0x1f, RZ ;  /* 0x0000001f00007819 */ /* 0x000fc800000006ff */
[----:B------:R2:W3:Y:S01]  /*1480*/  SYNCS.PHASECHK.TRANS64.TRYWAIT P1, [R3+URZ], R0 ;  /* 0x00000000030075a7 */ /* 0x0004e2000802017f */
[----:B------:R-:W-:Y:S05]  /*1490*/  @!P0 BRA `(.L_x_16) ;  /* 0x0000000000048947 */ /* 0x000fea0003800000 */
[----:B------:R-:W-:Y:S01]  /*14a0*/  BPT.TRAP 0x1 ;  /* 0x000000040000795c */ /* 0x000fe20000300000 */
.L_x_16:
[----:B---3--:R-:W-:Y:S05]  /*14b0*/  @P1 BRA `(.L_x_17) ;  /* 0x0000000000081947 */ /* 0x008fea0003800000 */
[----:B------:R-:W3:Y:S02]  /*14c0*/  SYNCS.PHASECHK.TRANS64.TRYWAIT P1, [R3+URZ], R0 ;  /* 0x00000000030075a7 */ /* 0x000ee4000802017f */
[----:B---3--:R-:W-:Y:S05]  /*14d0*/  @!P1 BRA `(.L_x_18) ;  /* 0x0000008000789947 */ /* 0x008fea0003800000 */
.L_x_17:
[----:B------:R-:W-:-:S04]  /*14e0*/  UISETP.LT.AND UP0, UPT, UR40, 0x1, UPT ;  /* 0x000000012800788c */ /* 0x000fc8000bf01270 */
[----:B------:R-:W-:-:S06]  /*14f0*/  USEL UR4, UR40, 0x1, UP0 ;  /* 0x0000000128047887 */ /* 0x000fcc0008000000 */
[----:B--23--:R-:W-:Y:S01]  /*1500*/  IMAD.U32 R0, RZ, RZ, UR4 ;  /* 0x00000004ff007e24 */ /* 0x00cfe2000f8e00ff */
[----:B------:R-:W-:Y:S05]  /*1510*/  WARPSYNC.ALL ;  /* 0x0000000000007948 */ /* 0x000fea0003800000 */
[----:B------:R-:W-:-:S04]  /*1520*/  IADD3 R0, -R0, UR40, RZ ;  /* 0x0000002800007c10 */ /* 0x000fc8000fffe1ff */
[----:B------:R-:W-:Y:S01]  /*1530*/  ISETP.GE.AND P1, PT, R0, 0x1, PT ;  /* 0x000000010000780c */ /* 0x000fe20003f26270 */
[----:B------:R-:W-:Y:S01]  /*1540*/  UIADD3 UR4, UR41, 0x19280, URZ ;  /* 0x0001928029047890 */ /* 0x000fe2000fffe03f */
[----:B------:R-:W-:Y:S01]  /*1550*/  WARPGROUP.ARRIVE ;  /* 0x00000000000079c5 */ /* 0x000fe20000000000 */
[----:B------:R-:W-:Y:S01]  /*1560*/  UMOV UR9, 0xc0000010 ;  /* 0xc000001000097882 */ /* 0x000fe20000000000 */
[----:B------:R-:W-:Y:S01]  /*1570*/  UMOV UR11, 0xc0000010 ;  /* 0xc0000010000b7882 */ /* 0x000fe20000000000 */
[----:B------:R-:W-:Y:S02]  /*1580*/  USHF.R.U32.HI UR5, URZ, 0x4, UR4 ;  /* 0x000000043f057899 */ /* 0x000fe40008011604 */
[----:B------:R-:W-:Y:S02]  /*1590*/  ULOP3.LUT UR4, UR42, 0x10000, URZ, 0xfc, !UPT ;  /* 0x000100002a047892 */ /* 0x000fe4000f8efc3f */
[----:B------:R-:W-:Y:S02]  /*15a0*/  ULOP3.LUT UR5, UR5, 0x3fff, URZ, 0xc0, !UPT ;  /* 0x00003fff05057892 */ /* 0x000fe4000f8ec03f */
[----:B------:R-:W-:-:S02]  /*15b0*/  ULEA UR8, UR39, UR4, 0x8 ;  /* 0x0000000427087291 */ /* 0x000fc4000f8e403f */
[----:B------:R-:W-:Y:S01]  /*15c0*/  ULOP3.LUT UR5, UR5, 0x10000, URZ, 0xfc, !UPT ;  /* 0x0001000005057892 */ /* 0x000fe2000f8efc3f */
[----:B------:R-:W-:Y:S01]  /*15d0*/  UMOV UR13, UR9 ;  /* 0x00000009000d7c82 */ /* 0x000fe20008000000 */
[----:B------:R-:W-:Y:S02]  /*15e0*/  UMOV UR15, 0xc0000010 ;  /* 0xc0000010000f7882 */ /* 0x000fe40000000000 */
[----:B------:R-:W-:Y:S01]  /*15f0*/  UIMAD UR6, UR39, 0x140, UR5 ;  /* 0x00000140270678a4 */ /* 0x000fe2000f8e0205 */
[----:B------:R-:W-:-:S03]  /*1600*/  UMOV UR12, UR8 ;  /* 0x00000008000c7c82 */ /* 0x000fc60008000000 */
[----:B------:R-:W-:Y:S02]  /*1610*/  UIADD3 UR7, UR6, 0x40, URZ ;  /* 0x0000004006077890 */ /* 0x000fe4000fffe03f */
[----:B------:R-:W-:Y:S02]  /*1620*/  UIADD3 UR14, UR6, 0x80, URZ ;  /* 0x00000080060e7890 */ /* 0x000fe4000fffe03f */
[----:B------:R-:W-:Y:S01]  /*1630*/  UMOV UR10, UR6 ;  /* 0x00000006000a7c82 */ /* 0x000fe20008000000 */
[----:B------:R-:W-:Y:S01]  /*1640*/  UIADD3 UR16, UR6, 0xc0, URZ ;  /* 0x000000c006107890 */ /* 0x000fe2000fffe03f */
[----:B------:R-:W-:Y:S01]  /*1650*/  HGMMA.64x32x16.F32.BF16 R88, gdesc[UR8], RZ, !UPT, gsb0 ;  /* 0x00600000085879f0 */ /* 0x000fe2000c0018ff */
[----:B------:R-:W-:Y:S01]  /*1660*/  UMOV UR10, UR7 ;  /* 0x00000007000a7c82 */ /* 0x000fe20008000000 */
[----:B------:R-:W-:Y:S01]  /*1670*/  UMOV UR11, 0xc0000010 ;  /* 0xc0000010000b7882 */ /* 0x000fe20000000000 */
[----:B------:R-:W-:Y:S01]  /*1680*/  UIADD3 UR6, UR6, 0x100, URZ ;  /* 0x0000010006067890 */ /* 0x000fe2000fffe03f */
[----:B------:R-:W-:-:S02]  /*1690*/  WARPGROUP.DEPBAR.LE gsb0, 0x0 ;  /* 0x00008000000079c5 */ /* 0x000fc40000010000 */
[----:B------:R-:W-:-:S06]  /*16a0*/  WARPGROUP.ARRIVE ;  /* 0x00000000000079c5 */ /* 0x000fcc0000000000 */
[----:B------:R-:W-:Y:S01]  /*16b0*/  HGMMA.64x32x16.F32.BF16 R72, gdesc[UR8], RZ, !UPT, gsb0 ;  /* 0x00600000084879f0 */ /* 0x000fe2000c0018ff */
[----:B------:R-:W-:Y:S01]  /*16c0*/  UMOV UR10, UR16 ;  /* 0x00000010000a7c82 */ /* 0x000fe20008000000 */
[----:B------:R-:W-:Y:S01]  /*16d0*/  UMOV UR11, 0xc0000010 ;  /* 0xc0000010000b7882 */ /* 0x000fe20000000000 */
[----:B------:R-:W-:Y:S02]  /*16e0*/  WARPGROUP.DEPBAR.LE gsb0, 0x0 ;  /* 0x00008000000079c5 */ /* 0x000fe40000010000 */
[----:B------:R-:W-:-:S06]  /*16f0*/  WARPGROUP.ARRIVE ;  /* 0x00000000000079c5 */ /* 0x000fcc0000000000 */
[----:B------:R-:W-:Y:S03]  /*1700*/  HGMMA.64x32x16.F32.BF16 R56, gdesc[UR12], RZ, !UPT, gsb0 ;  /* 0x006000000c3879f0 */ /* 0x000fe6000c0018ff */
[----:B------:R-:W-:Y:S02]  /*1710*/  WARPGROUP.DEPBAR.LE gsb0, 0x0 ;  /* 0x00008000000079c5 */ /* 0x000fe40000010000 */
        /* <DEDUP_REMOVED lines=8> */
[----:B------:R-:W-:Y:S05]  /*17a0*/  @!P1 BRA `(.L_x_19) ;  /* 0x0000000400189947 */ /* 0x000fea0003800000 */
[----:B------:R-:W-:Y:S01]  /*17b0*/  UIADD3 UR6, UR39, 0x1, URZ ;  /* 0x0000000127067890 */ /* 0x000fe2000fffe03f */
[----:B------:R-:W-:-:S03]  /*17c0*/  IMAD.MOV.U32 R3, RZ, RZ, R0 ;  /* 0x000000ffff037224 */ /* 0x000fc600078e0000 */
[----:B------:R-:W-:-:S04]  /*17d0*/  UISETP.NE.AND UP0, UPT, UR6, 0x19, UPT ;  /* 0x000000190600788c */ /* 0x000fc8000bf05270 */
[----:B------:R-:W-:Y:S02]  /*17e0*/  USEL UR7, URZ, 0x1, UP0 ;  /* 0x000000013f077887 */ /* 0x000fe40008000000 */
[----:B------:R-:W-:Y:S02]  /*17f0*/  USEL UR6, UR6, URZ, UP0 ;  /* 0x0000003f06067287 */ /* 0x000fe40008000000 */
[----:B------:R-:W-:-:S06]  /*1800*/  ULOP3.LUT UR7, UR38, UR7, URZ, 0x3c, !UPT ;  /* 0x0000000726077292 */ /* 0x000fcc000f8e3c3f */
[----:B------:R-:W-:Y:S01]  /*1810*/  IMAD.U32 R6, RZ, RZ, UR7 ;  /* 0x00000007ff067e24 */ /* 0x000fe2000f8e00ff */
[----:B------:R-:W-:-:S06]  /*1820*/  UMOV UR7, UR39 ;  /* 0x0000002700077c82 */ /* 0x000fcc0008000000 */
.L_x_26:
[----:B------:R-:W-:Y:S05]  /*1830*/  @!P0 BRA `(.L_x_20) ;  /* 0x0000000000048947 */ /* 0x000fea0003800000 */
[----:B------:R-:W-:Y:S01]  /*1840*/  BPT.TRAP 0x1 ;  /* 0x000000040000795c */ /* 0x000fe20000300000 */
.L_x_20:
[----:B------:R-:W-:Y:S01]  /*1850*/  ULEA UR8, UR6, UR41, 0x3 ;  /* 0x0000002906087291 */ /* 0x000fe2000f8e183f */
[----:B01----:R-:W-:-:S08]  /*1860*/  SHF.L.U32 R4, R6, 0x1f, RZ ;  /* 0x0000001f06047819 */ /* 0x003fd000000006ff */
[----:B------:R0:W1:Y:S01]  /*1870*/  SYNCS.PHASECHK.TRANS64.TRYWAIT P1, [UR8], R4 ;  /* 0x00000004ff0075a7 */ /* 0x0000620008020148 */
[----:B------:R-:W-:Y:S05]  /*1880*/  @!P0 BRA `(.L_x_21) ;  /* 0x0000000000048947 */ /* 0x000fea0003800000 */
[----:B------:R-:W-:Y:S01]  /*1890*/  BPT.TRAP 0x1 ;  /* 0x000000040000795c */ /* 0x000fe20000300000 */
.L_x_21:
[----:B-1----:R-:W-:Y:S05]  /*18a0*/  @P1 BRA `(.L_x_22) ;  /* 0x0000000000081947 */ /* 0x002fea0003800000 */
[----:B------:R-:W1:Y:S02]  /*18b0*/  SYNCS.PHASECHK.TRANS64.TRYWAIT P1, [UR8], R4 ;  /* 0x00000004ff0075a7 */ /* 0x000e640008020148 */
[----:B-1----:R-:W-:Y:S05]  /*18c0*/  @!P1 BRA `(.L_x_23) ;  /* 0x0000007c00909947 */ /* 0x002fea0003800000 */
.L_x_22:
[----:B------:R-:W-:Y:S01]  /*18d0*/  ULEA UR8, UR6, UR4, 0x8 ;  /* 0x0000000406087291 */ /* 0x000fe2000f8e403f */
[----:B------:R-:W-:Y:S01]  /*18e0*/  WARPGROUP.ARRIVE ;  /* 0x00000000000079c5 */ /* 0x000fe20000000000 */
[----:B------:R-:W-:Y:S01]  /*18f0*/  UIMAD UR12, UR6, 0x140, UR5 ;  /* 0x00000140060c78a4 */ /* 0x000fe2000f8e0205 */
[----:B------:R-:W-:Y:S01]  /*1900*/  UMOV UR9, 0xc0000010 ;  /* 0xc000001000097882 */ /* 0x000fe20000000000 */
[----:B------:R-:W-:Y:S02]  /*1910*/  UMOV UR11, 0xc0000010 ;  /* 0xc0000010000b7882 */ /* 0x000fe40000000000 */
[----:B------:R-:W-:Y:S02]  /*1920*/  UIADD3 UR13, UR12, 0x40, URZ ;  /* 0x000000400c0d7890 */ /* 0x000fe4000fffe03f */
[----:B------:R-:W-:Y:S02]  /*1930*/  UIADD3 UR14, UR12, 0x80, URZ ;  /* 0x000000800c0e7890 */ /* 0x000fe4000fffe03f */
[----:B------:R-:W-:Y:S01]  /*1940*/  UMOV UR10, UR12 ;  /* 0x0000000c000a7c82 */ /* 0x000fe20008000000 */
[----:B------:R-:W-:Y:S01]  /*1950*/  UIADD3 UR15, UR12, 0xc0, URZ ;  /* 0x000000c00c0f7890 */ /* 0x000fe2000fffe03f */
[----:B------:R-:W-:Y:S01]  /*1960*/  HGMMA.64x32x16.F32.BF16 R88, gdesc[UR8], R88, gsb0 ;  /* 0x00600000085879f0 */ /* 0x000fe20008001858 */
[----:B------:R-:W-:Y:S01]  /*1970*/  UMOV UR10, UR13 ;  /* 0x0000000d000a7c82 */ /* 0x000fe20008000000 */
[----:B------:R-:W-:Y:S01]  /*1980*/  UMOV UR11, 0xc0000010 ;  /* 0xc0000010000b7882 */ /* 0x000fe20000000000 */
[----:B------:R-:W-:Y:S01]  /*1990*/  UIADD3 UR12, UR12, 0x100, URZ ;  /* 0x000001000c0c7890 */ /* 0x000fe2000fffe03f */
[----:B------:R-:W-:-:S02]  /*19a0*/  WARPGROUP.DEPBAR.LE gsb0, 0x0 ;  /* 0x00008000000079c5 */ /* 0x000fc40000010000 */
[----:B------:R-:W-:-:S06]  /*19b0*/  WARPGROUP.ARRIVE ;  /* 0x00000000000079c5 */ /* 0x000fcc0000000000 */
[----:B------:R-:W-:Y:S01]  /*19c0*/  HGMMA.64x32x16.F32.BF16 R72, gdesc[UR8], R72, gsb0 ;  /* 0x00600000084879f0 */ /* 0x000fe20008001848 */
[----:B------:R-:W-:Y:S01]  /*19d0*/  UMOV UR10, UR14 ;  /* 0x0000000e000a7c82 */ /* 0x000fe20008000000 */
[----:B------:R-:W-:Y:S01]  /*19e0*/  UMOV UR11, 0xc0000010 ;  /* 0xc0000010000b7882 */ /* 0x000fe20000000000 */
[----:B------:R-:W-:Y:S02]  /*19f0*/  WARPGROUP.DEPBAR.LE gsb0, 0x0 ;  /* 0x00008000000079c5 */ /* 0x000fe40000010000 */
        /* <DEDUP_REMOVED lines=11> */
[----:B------:R-:W-:Y:S03]  /*1ab0*/  HGMMA.64x32x16.F32.BF16 R24, gdesc[UR8], R24, gsb0 ;  /* 0x00600000081879f0 */ /* 0x000fe60008001818 */
[----:B------:R-:W-:Y:S02]  /*1ac0*/  WARPGROUP.DEPBAR.LE gsb0, 0x0 ;  /* 0x00008000000079c5 */ /* 0x000fe40000010000 */
[----:B------:R-:W-:Y:S05]  /*1ad0*/  @!P0 BRA `(.L_x_24) ;  /* 0x0000000000048947 */ /* 0x000fea0003800000 */
[----:B------:R-:W-:Y:S01]  /*1ae0*/  BPT.TRAP 0x1 ;  /* 0x000000040000795c */ /* 0x000fe20000300000 */
.L_x_24:
[----:B------:R-:W-:Y:S01]  /*1af0*/  ULEA UR8, UR7, UR41, 0x3 ;  /* 0x0000002907087291 */ /* 0x000fe2000f8e183f */
[----:B------:R-:W-:-:S03]  /*1b00*/  ISETP.GT.U32.AND P1, PT, R19, 0x1, PT ;  /* 0x000000011300780c */ /* 0x000fc60003f24070 */
[----:B------:R-:W-:-:S04]  /*1b10*/  UIADD3 UR8, UR8, 0xc8, URZ ;  /* 0x000000c808087890 */ /* 0x000fc8000fffe03f */
[----:B------:R-:W-:-:S09]  /*1b20*/  UPRMT UR8, URZ, 0x654, UR8 ;  /* 0x000006543f087896 */ /* 0x000fd20008000008 */
[----:B------:R-:W-:Y:S01]  /*1b30*/  SYNCS.ARRIVE.TRANS64.RED.A1T0 RZ, [UR8], RZ ;  /* 0x000000ffffff79a7 */ /* 0x000fe20008100408 */
[----:B------:R-:W-:Y:S05]  /*1b40*/  @P1 BRA `(.L_x_25) ;  /* 0x0000000000041947 */ /* 0x000fea0003800000 */
[----:B------:R-:W-:Y:S01]  /*1b50*/  BPT.TRAP 0x1 ;  /* 0x000000040000795c */ /* 0x000fe20000300000 */
.L_x_25:
[----:B------:R-:W-:Y:S01]  /*1b60*/  UIADD3 UR6, UR6, 0x1, URZ ;  /* 0x0000000106067890 */ /* 0x000fe2000fffe03f */
[C---:B------:R-:W-:Y:S01]  /*1b70*/  ISETP.GT.AND P1, PT, R3.reuse, 0x1, PT ;  /* 0x000000010300780c */ /* 0x040fe20003f24270 */
[----:B------:R-:W-:Y:S01]  /*1b80*/  UIADD3 UR7, UR7, 0x1, URZ ;  /* 0x0000000107077890 */ /* 0x000fe2000fffe03f */
[----:B------:R-:W-:Y:S01]  /*1b90*/  VIADD R3, R3, 0xffffffff ;  /* 0xffffffff03037836 */ /* 0x000fe20000000000 */
[----:B------:R-:W-:Y:S02]  /*1ba0*/  UISETP.NE.AND UP0, UPT, UR6, 0x19, UPT ;  /* 0x000000190600788c */ /* 0x000fe4000bf05270 */
[----:B------:R-:W-:Y:S02]  /*1bb0*/  UISETP.NE.AND UP1, UPT, UR7, 0x19, UPT ;  /* 0x000000190700788c */ /* 0x000fe4000bf25270 */
[----:B------:R-:W-:Y:S02]  /*1bc0*/  USEL UR8, URZ, 0x1, UP0 ;  /* 0x000000013f087887 */ /* 0x000fe40008000000 */
[----:B------:R-:W-:-:S02]  /*1bd0*/  USEL UR6, UR6, URZ, UP0 ;  /* 0x0000003f06067287 */ /* 0x000fc40008000000 */
[----:B------:R-:W-:Y:S02]  /*1be0*/  USEL UR7, UR7, URZ, UP1 ;  /* 0x0000003f07077287 */ /* 0x000fe40008800000 */
[----:B------:R-:W-:Y:S01]  /*1bf0*/  LOP3.LUT R6, R6, UR8, RZ, 0x3c, !PT ;  /* 0x0000000806067c12 */ /* 0x000fe2000f8e3cff */
[----:B------:R-:W-:Y:S09]  /*1c00*/  @P1 BRA `(.L_x_26) ;  /* 0xfffffffc00081947 */ /* 0x000ff2000383ffff */
.L_x_19:
[----:B------:R-:W2:Y:S02]  /*1c10*/  LDC R3, c[0x0][0x28c] ;  /* 0x0000a300ff037b82 */ /* 0x000ea40000000800 */
[----:B--2---:R-:W-:-:S13]  /*1c20*/  ISETP.GE.AND P1, PT, R3, 0x1, PT ;  /* 0x000000010300780c */ /* 0x004fda0003f26270 */
[----:B------:R-:W-:Y:S05]  /*1c30*/  @!P1 BRA `(.L_x_27) ;  /* 0x0000000000349947 */ /* 0x000fea0003800000 */
[----:B------:R-:W-:Y:S05]  /*1c40*/  @!P0 BRA `(.L_x_28) ;  /* 0x0000000000048947 */ /* 0x000fea0003800000 */
[----:B------:R-:W-:Y:S01]  /*1c50*/  BPT.TRAP 0x1 ;  /* 0x000000040000795c */ /* 0x000fe20000300000 */
.L_x_28:
[----:B------:R-:W-:Y:S01]  /*1c60*/  VIADD R0, R0, UR39 ;  /* 0x0000002700007c36 */ /* 0x000fe20008000000 */
[----:B------:R-:W-:-:S03]  /*1c70*/  ISETP.GT.U32.AND P0, PT, R19, 0x1, PT ;  /* 0x000000011300780c */ /* 0x000fc60003f04070 */
[----:B01----:R-:W-:-:S05]  /*1c80*/  IMAD.WIDE.U32 R4, R0, 0x51eb851f, RZ ;  /* 0x51eb851f00047825 */ /* 0x003fca00078e00ff */
[----:B------:R-:W-:-:S05]  /*1c90*/  SHF.R.U32.HI R5, RZ, 0x3, R5 ;  /* 0x00000003ff057819 */ /* 0x000fca0000011605 */
[----:B------:R-:W-:-:S05]  /*1ca0*/  IMAD R0, R5, -0x19, R0 ;  /* 0xffffffe705007824 */ /* 0x000fca00078e0200 */
[----:B------:R-:W-:-:S05]  /*1cb0*/  LEA R0, R0, UR41, 0x3 ;  /* 0x0000002900007c11 */ /* 0x000fca000f8e18ff */
[----:B------:R-:W-:-:S05]  /*1cc0*/  VIADD R0, R0, 0xc8 ;  /* 0x000000c800007836 */ /* 0x000fca0000000000 */
[----:B------:R-:W-:-:S04]  /*1cd0*/  PRMT R0, RZ, 0x654, R0 ;  /* 0x00000654ff007816 */ /* 0x000fc80000000000 */
[----:B------:R2:W-:Y:S01]  /*1ce0*/  SYNCS.ARRIVE.TRANS64.RED.A1T0 RZ, [R0+URZ], RZ ;  /* 0x000000ff00ff79a7 */ /* 0x0005e2000810043f */
[----:B------:R-:W-:Y:S05]  /*1cf0*/  @P0 BRA `(.L_x_27) ;  /* 0x0000000000040947 */ /* 0x000fea0003800000 */
[----:B------:R-:W-:Y:S01]  /*1d00*/  BPT.TRAP 0x1 ;  /* 0x000000040000795c */ /* 0x000fe20000300000 */
.L_x_27:
[----:B------:R-:W3:Y:S01]  /*1d10*/  LDC R6, c[0x0][0x288] ;  /* 0x0000a200ff067b82 */ /* 0x000ee20000000800 */
[----:B--2---:R-:W-:Y:S01]  /*1d20*/  LOP3.LUT R0, R22, 0x1, RZ, 0xc0, !PT ;  /* 0x0000000116007812 */ /* 0x004fe200078ec0ff */
[----:B------:R-:W-:Y:S01]  /*1d30*/  IMAD R9, R107, 0xa0, RZ ;  /* 0x000000a06b097824 */ /* 0x000fe200078e02ff */
[----:B------:R-:W-:Y:S01]  /*1d40*/  SHF.R.U32.HI R3, RZ, 0x2, R18 ;  /* 0x00000002ff037819 */ /* 0x000fe20000011612 */
[----:B------:R-:W-:Y:S01]  /*1d50*/  UIADD3 UR39, UR40, UR39, URZ ;  /* 0x0000002728277290 */ /* 0x000fe2000fffe03f */
[----:B01----:R-:W-:Y:S01]  /*1d60*/  LOP3.LUT R4, R18, 0x60, RZ, 0xc0, !PT ;  /* 0x0000006012047812 */ /* 0x003fe200078ec0ff */
[----:B------:R-:W-:Y:S01]  /*1d70*/  IMAD.SHL.U32 R8, R0, 0x40, RZ ;  /* 0x0000004000087824 */ /* 0x000fe200078e00ff */
[----:B------:R-:W-:Y:S01]  /*1d80*/  LOP3.LUT R3, R3, 0x7, RZ, 0xc0, !PT ;  /* 0x0000000703037812 */ /* 0x000fe200078ec0ff */
[----:B------:R-:W-:Y:S01]  /*1d90*/  UISETP.GT.U32.AND UP0, UPT, UR39, 0x18, UPT ;  /* 0x000000182700788c */ /* 0x000fe2000bf04070 */
[----:B------:R-:W-:Y:S01]  /*1da0*/  SHF.R.U32.HI R4, RZ, 0x1, R4 ;  /* 0x00000001ff047819 */ /* 0x000fe20000011604 */
[C---:B------:R-:W-:Y:S01]  /*1db0*/  IMAD.SHL.U32 R14, R18.reuse, 0x2, RZ ;  /* 0x00000002120e7824 */ /* 0x040fe200078e00ff */
[----:B------:R-:W-:Y:S01]  /*1dc0*/  LOP3.LUT R5, R18, 0x3, RZ, 0xc0, !PT ;  /* 0x0000000312057812 */ /* 0x000fe200078ec0ff */
[----:B------:R-:W-:Y:S01]  /*1dd0*/  ULDC UR7, c[0x0][0x284] ;  /* 0x0000a10000077ab9 */ /* 0x000fe20000000800 */
[--C-:B------:R-:W-:Y:S01]  /*1de0*/  IADD3 R7, RZ, -R4, -R3.reuse ;  /* 0x80000004ff077210 */ /* 0x100fe20007ffe803 */
[----:B------:R-:W-:Y:S01]  /*1df0*/  UISETP.LT.U32.AND UP0, UPT, UR40, 0x19, UP0 ;  /* 0x000000192800788c */ /* 0x000fe20008701070 */
[----:B------:R-:W-:Y:S01]  /*1e00*/  LOP3.LUT R3, R8, 0x40, R3, 0xe2, !PT ;  /* 0x0000004008037812 */ /* 0x000fe200078ee203 */
[----:B------:R-:W-:Y:S01]  /*1e10*/  UISETP.GE.U32.AND UP1, UPT, UR40, 0x19, UPT ;  /* 0x000000192800788c */ /* 0x000fe2000bf26070 */
[----:B------:R-:W-:Y:S01]  /*1e20*/  SHF.R.S32.HI R13, RZ, 0x1f, R105 ;  /* 0x0000001fff0d7819 */ /* 0x000fe20000011469 */
[----:B------:R-:W-:Y:S01]  /*1e30*/  ULDC.64 UR8, c[0x0][0x5d0] ;  /* 0x0001740000087ab9 */ /* 0x000fe20000000a00 */
[----:B------:R-:W-:Y:S01]  /*1e40*/  LOP3.LUT R14, R9, 0x6, R14, 0xf8, !PT ;  /* 0x00000006090e7812 */ /* 0x000fe200078ef80e */
[----:B------:R-:W-:Y:S01]  /*1e50*/  UIMAD.WIDE.U32 UR4, UR39, 0x51eb851f, URZ ;  /* 0x51eb851f270478a5 */ /* 0x000fe2000f8e003f */
[----:B------:R-:W-:Y:S01]  /*1e60*/  IMAD R0, R0, -0x40, R7 ;  /* 0xffffffc000007824 */ /* 0x000fe200078e0207 */
[----:B------:R-:W-:Y:S01]  /*1e70*/  USEL UR6, URZ, 0x1, !UP0 ;  /* 0x000000013f067887 */ /* 0x000fe2000c000000 */
[----:B------:R-:W-:Y:S01]  /*1e80*/  SHF.R.S32.HI R15, RZ, 0x1f, R14 ;  /* 0x0000001fff0f7819 */ /* 0x000fe2000001140e */
[----:B---3--:R-:W-:Y:S01]  /*1e90*/  IMAD R8, R5, -0x2, R6 ;  /* 0xfffffffe05087824 */ /* 0x008fe200078e0206 */
[----:B------:R-:W-:Y:S01]  /*1ea0*/  ISETP.GE.AND P0, PT, R9, R6, PT ;  /* 0x000000060900720c */ /* 0x000fe20003f06270 */
[C---:B------:R-:W-:Y:S01]  /*1eb0*/  IMAD.SHL.U32 R5, R106.reuse, 0x80, RZ ;  /* 0x000000806a057824 */ /* 0x040fe200078e00ff */
[----:B------:R-:W-:Y:S01]  /*1ec0*/  USHF.R.U32.HI UR4, URZ, 0x3, UR5 ;  /* 0x000000033f047899 */ /* 0x000fe20008011605 */
[----:B------:R-:W-:Y:S01]  /*1ed0*/  IMAD R6, R13, UR8, RZ ;  /* 0x000000080d067c24 */ /* 0x000fe2000f8e02ff */
[----:B------:R-:W-:Y:S01]  /*1ee0*/  ULOP3.LUT UR38, UR38, UR6, URZ, 0x3c, !UPT ;  /* 0x0000000626267292 */ /* 0x000fe2000f8e3c3f */
[----:B------:R-:W-:Y:S01]  /*1ef0*/  IMAD.WIDE R106, R106, 0x80, RZ ;  /* 0x000000806a6a7825 */ /* 0x000fe200078e02ff */
[C---:B------:R-:W-:Y:S01]  /*1f00*/  ISETP.GE.OR P0, PT, R5.reuse, UR7, P0 ;  /* 0x0000000705007c0c */ /* 0x040fe20008706670 */
[----:B------:R-:W-:Y:S01]  /*1f10*/  UIMAD UR39, UR4, -0x19, UR39 ;  /* 0xffffffe7042778a4 */ /* 0x000fe2000f8e0227 */
[----:B------:R-:W-:Y:S01]  /*1f20*/  IADD3 R0, -R5, UR7, R0 ;  /* 0x0000000705007c10 */ /* 0x000fe2000fffe100 */
[C---:B------:R-:W-:Y:S01]  /*1f30*/  IMAD R11, R105.reuse, UR9, R6 ;  /* 0x00000009690b7c24 */ /* 0x040fe2000f8e0206 */
[----:B------:R-:W-:Y:S01]  /*1f40*/  @UP1 ULOP3.LUT UR38, UR38, 0x1, UR4, 0x78, !UPT ;  /* 0x0000000126261892 */ /* 0x000fe2000f8e7804 */
[----:B------:R-:W-:Y:S01]  /*1f50*/  IMAD.WIDE.U32 R6, R105, UR8, R14 ;  /* 0x0000000869067c25 */ /* 0x000fe2000f8e000e */
[----:B------:R-:W-:-:S03]  /*1f60*/  LOP3.LUT R121, R106, R3, R4, 0xfe, !PT ;  /* 0x000000036a797212 */ /* 0x000fc600078efe04 */
[----:B------:R-:W-:Y:S02]  /*1f70*/  IMAD.IADD R7, R7, 0x1, R11 ;  /* 0x0000000107077824 */ /* 0x000fe400078e020b */
[----:B------:R-:W-:Y:S02]  /*1f80*/  IMAD.IADD R3, R8, 0x1, -R9 ;  /* 0x0000000108037824 */ /* 0x000fe400078e0a09 */
[----:B------:R-:W-:Y:S01]  /*1f90*/  IMAD.MOV.U32 R4, RZ, RZ, -0x1 ;  /* 0xffffffffff047424 */ /* 0x000fe200078e00ff */
[----:B------:R-:W-:Y:S06]  /*1fa0*/  @P0 BRA `(.L_x_29) ;  /* 0x0000004c00980947 */ /* 0x000fec0003800000 */
[----:B------:R-:W0:Y:S01]  /*1fb0*/  LDC.64 R8, c[0x0][0x5c8] ;  /* 0x00017200ff087b82 */ /* 0x000e220000000a00 */
[----:B-----5:R-:W-:Y:S01]  /*1fc0*/  FSETP.NEU.AND P0, PT, R104, RZ, PT ;  /* 0x000000ff6800720b */ /* 0x020fe20003f0d000 */
[----:B------:R-:W-:Y:S01]  /*1fd0*/  BSSY B0, `(.L_x_29) ;  /* 0x00004e3000007945 */ /* 0x000fe20003800000 */
[----:B------:R-:W-:-:S04]  /*1fe0*/  ISETP.GT.AND P1, PT, R3, RZ, PT ;  /* 0x000000ff0300720c */ /* 0x000fc80003f24270 */
[----:B------:R-:W-:Y:S01]  /*1ff0*/  ISETP.GT.AND P2, PT, R0, RZ, P1 ;  /* 0x000000ff0000720c */ /* 0x000fe20000f44270 */
[-C--:B0-----:R-:W-:Y:S02]  /*2000*/  IMAD R12, R107, R8.reuse, RZ ;  /* 0x000000086b0c7224 */ /* 0x081fe400078e02ff */
[----:B------:R-:W-:-:S04]  /*2010*/  IMAD.WIDE.U32 R10, R121, R8, R6 ;  /* 0x00000008790a7225 */ /* 0x000fc800078e0006 */
[----:B------:R-:W-:-:S04]  /*2020*/  IMAD R5, R121, R9, R12 ;  /* 0x0000000979057224 */ /* 0x000fc800078e020c */
[----:B------:R-:W-:Y:S01]  /*2030*/  IMAD.IADD R123, R11, 0x1, R5 ;  /* 0x000000010b7b7824 */ /* 0x000fe200078e0205 */
[----:B------:R-:W-:Y:S06]  /*2040*/  @!P0 BRA `(.L_x_30) ;  /* 0x0000003400b48947 */ /* 0x000fec0003800000 */
[----:B------:R-:W0:Y:S01]  /*2050*/  LDC.64 R114, c[0x0][0x5b8] ;  /* 0x00016e00ff727b82 */ /* 0x000e220000000a00 */
[----:B------:R-:W-:-:S07]  /*2060*/  ULDC.64 UR4, c[0x0][0x5c0] ;  /* 0x0001700000047ab9 */ /* 0x000fce0000000a00 */
[----:B------:R-:W1:Y:S08]  /*2070*/  LDC.64 R116, c[0x0][0x5b0] ;  /* 0x00016c00ff747b82 */ /* 0x000e700000000a00 */
[----:B------:R-:W2:Y:S01]  /*2080*/  LDC.64 R118, c[0x0][0x5a8] ;  /* 0x00016a00ff767b82 */ /* 0x000ea20000000a00 */
[-C--:B0-----:R-:W-:Y:S02]  /*2090*/  IMAD R6, R13, R114.reuse, RZ ;  /* 0x000000720d067224 */ /* 0x081fe400078e02ff */
[----:B------:R-:W-:-:S04]  /*20a0*/  IMAD.WIDE.U32 R112, R105, R114, R14 ;  /* 0x0000007269707225 */ /* 0x000fc800078e000e */
[----:B------:R-:W-:Y:S02]  /*20b0*/  IMAD R111, R105, R115, R6 ;  /* 0x00000073696f7224 */ /* 0x000fe400078e0206 */
[-C--:B-1----:R-:W-:Y:S02]  /*20c0*/  IMAD R106, R107, R116.reuse, RZ ;  /* 0x000000746b6a7224 */ /* 0x082fe400078e02ff */
[----:B------:R-:W-:Y:S02]  /*20d0*/  IMAD.IADD R21, R113, 0x1, R111 ;  /* 0x0000000171157824 */ /* 0x000fe400078e026f */
[----:B------:R-:W-:Y:S02]  /*20e0*/  IMAD.MOV.U32 R20, RZ, RZ, R112 ;  /* 0x000000ffff147224 */ /* 0x000fe400078e0070 */
[C---:B------:R-:W-:Y:S02]  /*20f0*/  IMAD R115, R121.reuse, R117, R106 ;  /* 0x0000007579737224 */ /* 0x040fe400078e026a */
[----:B------:R-:W-:-:S04]  /*2100*/  IMAD.WIDE.U32 R6, R121, R116, R20 ;  /* 0x0000007479067225 */ /* 0x000fc800078e0014 */
[----:B------:R-:W-:Y:S01]  /*2110*/  IMAD.IADD R5, R7, 0x1, R115 ;  /* 0x0000000107057824 */ /* 0x000fe200078e0273 */
[----:B--2---:R-:W-:-:S04]  /*2120*/  LEA R106, P0, R6, R118, 0x1 ;  /* 0x00000076066a7211 */ /* 0x004fc800078008ff */
[----:B------:R-:W-:-:S05]  /*2130*/  LEA.HI.X R107, R6, R119, R5, 0x1, P0 ;  /* 0x00000077066b7211 */ /* 0x000fca00000f0c05 */
[----:B------:R-:W2:Y:S01]  /*2140*/  @P2 LDG.E.LTC128B.U16 R5, desc[UR36][R106.64] ;  /* 0x000000246a052981 */ /* 0x000ea2000c1e1520 */
[C---:B------:R-:W-:Y:S01]  /*2150*/  LEA R12, P0, R10.reuse, UR4, 0x1 ;  /* 0x000000040a0c7c11 */ /* 0x040fe2000f8008ff */
[----:B------:R-:W-:Y:S01]  /*2160*/  IMAD.WIDE.U32 R6, R121, R116, R14 ;  /* 0x0000007479067225 */ /* 0x000fe200078e000e */
[----:B------:R-:W-:Y:S02]  /*2170*/  BSSY B1, `(.L_x_31) ;  /* 0x0000012000017945 */ /* 0x000fe40003800000 */
[----:B------:R-:W-:Y:S01]  /*2180*/  LEA.HI.X R13, R10, UR5, R123, 0x1, P0 ;  /* 0x000000050a0d7c11 */ /* 0x000fe200080f0c7b */
[----:B------:R-:W-:Y:S01]  /*2190*/  IMAD.IADD R7, R115, 0x1, R7 ;  /* 0x0000000173077824 */ /* 0x000fe200078e0207 */
[----:B------:R-:W-:Y:S01]  /*21a0*/  ISETP.GT.AND P0, PT, R3, 0x1, PT ;  /* 0x000000010300780c */ /* 0x000fe20003f04270 */
[----:B------:R-:W-:Y:S02]  /*21b0*/  IMAD.SHL.U32 R10, R116, 0x8, RZ ;  /* 0x00000008740a7824 */ /* 0x000fe400078e00ff */
[----:B------:R-:W-:Y:S01]  /*21c0*/  IMAD.WIDE.U32 R108, R105, R114, R6 ;  /* 0x00000072696c7225 */ /* 0x000fe200078e0006 */
[----:B------:R-:W-:-:S03]  /*21d0*/  ISETP.GT.AND P3, PT, R0, RZ, P0 ;  /* 0x000000ff0000720c */ /* 0x000fc60000764270 */
[----:B------:R-:W-:Y:S01]  /*21e0*/  IMAD.IADD R7, R111, 0x1, R109 ;  /* 0x000000016f077824 */ /* 0x000fe200078e026d */
[----:B------:R-:W-:-:S04]  /*21f0*/  LEA R6, P4, R108, R118, 0x1 ;  /* 0x000000766c067211 */ /* 0x000fc800078808ff */
[----:B------:R-:W-:Y:S01]  /*2200*/  LEA.HI.X R7, R108, R119, R7, 0x1, P4 ;  /* 0x000000776c077211 */ /* 0x000fe200020f0c07 */
[----:B--2---:R-:W-:-:S04]  /*2210*/  IMAD.U32 R11, R5, 0x10000, RZ ;  /* 0x00010000050b7824 */ /* 0x004fc800078e00ff */
[----:B------:R-:W-:-:S04]  /*2220*/  FMUL R11, R11, R104 ;  /* 0x000000680b0b7220 */ /* 0x000fc80000400000 */
[----:B------:R-:W-:-:S05]  /*2230*/  FFMA R11, R88, R23, R11 ;  /* 0x00000017580b7223 */ /* 0x000fca000000000b */
[----:B------:R-:W-:-:S05]  /*2240*/  F2FP.BF16.F32.PACK_AB R11, RZ, R11 ;  /* 0x0000000bff0b723e */ /* 0x000fca00000010ff */
[----:B------:R0:W-:Y:S02]  /*2250*/  @P2 STG.E.U16 desc[UR36][R12.64], R11 ;  /* 0x0000000b0c002986 */ /* 0x0001e4000c101524 */
[----:B0-----:R-:W-:Y:S01]  /*2260*/  SHF.L.U64.HI R11, R116, 0x3, R117 ;  /* 0x00000003740b7819 */ /* 0x001fe20000010275 */
[----:B------:R-:W-:Y:S06]  /*2270*/  @!P3 BRA `(.L_x_32) ;  /* 0x000000000004b947 */ /* 0x000fec0003800000 */
[----:B------:R0:W5:Y:S02]  /*2280*/  LDG.E.LTC128B.U16 R5, desc[UR36][R6.64+0x2] ;  /* 0x0000022406057981 */ /* 0x000164000c1e1520 */
.L_x_32:
[----:B------:R-:W-:Y:S05]  /*2290*/  BSYNC B1 ;  /* 0x0000000000017941 */ /* 0x000fea0003800000 */
.L_x_31:
[----:B------:R-:W-:Y:S01]  /*22a0*/  IMAD.WIDE.U32 R10, R121, R116, R10 ;  /* 0x00000074790a7225 */ /* 0x000fe200078e000a */
[----:B------:R-:W-:Y:S02]  /*22b0*/  ISETP.GT.AND P1, PT, R0, 0x8, P1 ;  /* 0x000000080000780c */ /* 0x000fe40000f24270 */
[C---:B-----5:R-:W-:Y:S01]  /*22c0*/  PRMT R88, R5.reuse, 0x7610, R88 ;  /* 0x0000761005587816 */ /* 0x060fe20000000058 */
[----:B------:R-:W-:Y:S01]  /*22d0*/  IMAD.U32 R107, R5, 0x10000, RZ ;  /* 0x00010000056b7824 */ /* 0x000fe200078e00ff */
[----:B------:R-:W-:Y:S01]  /*22e0*/  IADD3 R112, P2, R112, R10, RZ ;  /* 0x0000000a70707210 */ /* 0x000fe20007f5e0ff */
[----:B------:R-:W-:Y:S02]  /*22f0*/  IMAD.IADD R115, R115, 0x1, R11 ;  /* 0x0000000173737824 */ /* 0x000fe400078e020b */
[----:B------:R-:W-:Y:S02]  /*2300*/  FMUL R20, R107, R104 ;  /* 0x000000686b147220 */ /* 0x000fe40000400000 */
[----:B------:R-:W-:-:S02]  /*2310*/  IMAD.X R21, R115, 0x1, R21, P2 ;  /* 0x0000000173157824 */ /* 0x000fc400010e0615 */
[----:B------:R-:W-:Y:S01]  /*2320*/  FFMA R89, R89, R23, R20 ;  /* 0x0000001759597223 */ /* 0x000fe20000000014 */
[----:B------:R-:W-:-:S04]  /*2330*/  LEA R20, P2, R112, R118, 0x1 ;  /* 0x0000007670147211 */ /* 0x000fc800078408ff */
[----:B------:R-:W-:Y:S02]  /*2340*/  F2FP.BF16.F32.PACK_AB R89, RZ, R89 ;  /* 0x00000059ff59723e */ /* 0x000fe400000010ff */
[----:B------:R-:W-:-:S03]  /*2350*/  LEA.HI.X R21, R112, R119, R21, 0x1, P2 ;  /* 0x0000007770157211 */ /* 0x000fc600010f0c15 */
[----:B------:R1:W-:Y:S04]  /*2360*/  @P3 STG.E.U16 desc[UR36][R12.64+0x2], R89 ;  /* 0x000002590c003986 */ /* 0x0003e8000c101524 */
[----:B------:R-:W2:Y:S01]  /*2370*/  @P1 LDG.E.LTC128B.U16 R88, desc[UR36][R20.64] ;  /* 0x0000002414581981 */ /* 0x000ea2000c1e1520 */
[----:B------:R-:W-:Y:S01]  /*2380*/  IADD3 R14, P2, R14, R10, RZ ;  /* 0x0000000a0e0e7210 */ /* 0x000fe20007f5e0ff */
[----:B------:R-:W-:Y:S01]  /*2390*/  BSSY B1, `(.L_x_33) ;  /* 0x0000011000017945 */ /* 0x000fe20003800000 */
[----:B------:R-:W-:Y:S02]  /*23a0*/  SHF.L.U64.HI R11, R8, 0x4, R9 ;  /* 0x00000004080b7819 */ /* 0x000fe40000010209 */
[----:B------:R-:W-:Y:S01]  /*23b0*/  ISETP.GT.AND P0, PT, R0, 0x8, P0 ;  /* 0x000000080000780c */ /* 0x000fe20000704270 */
[----:B------:R-:W-:Y:S01]  /*23c0*/  IMAD.X R15, R15, 0x1, R115, P2 ;  /* 0x000000010f0f7824 */ /* 0x000fe200010e0673 */
[----:B------:R-:W-:Y:S01]  /*23d0*/  LEA R10, P2, R8, R12, 0x4 ;  /* 0x0000000c080a7211 */ /* 0x000fe200078420ff */
[----:B------:R-:W-:-:S04]  /*23e0*/  IMAD.WIDE.U32 R14, R105, R114, R14 ;  /* 0x00000072690e7225 */ /* 0x000fc800078e000e */
[----:B------:R-:W-:Y:S01]  /*23f0*/  IMAD.X R11, R11, 0x1, R13, P2 ;  /* 0x000000010b0b7824 */ /* 0x000fe200010e060d */
[----:B------:R-:W-:Y:S01]  /*2400*/  LEA R8, P3, R14, R118, 0x1 ;  /* 0x000000760e087211 */ /* 0x000fe200078608ff */
[----:B------:R-:W-:-:S05]  /*2410*/  IMAD.IADD R9, R111, 0x1, R15 ;  /* 0x000000016f097824 */ /* 0x000fca00078e020f */
[----:B------:R-:W-:Y:S01]  /*2420*/  LEA.HI.X R9, R14, R119, R9, 0x1, P3 ;  /* 0x000000770e097211 */ /* 0x000fe200018f0c09 */
[----:B--2---:R-:W-:-:S04]  /*2430*/  IMAD.U32 R5, R88, 0x10000, RZ ;  /* 0x0001000058057824 */ /* 0x004fc800078e00ff */
[----:B------:R-:W-:-:S04]  /*2440*/  FMUL R5, R5, R104 ;  /* 0x0000006805057220 */ /* 0x000fc80000400000 */
[----:B------:R-:W-:-:S05]  /*2450*/  FFMA R5, R90, R23, R5 ;  /* 0x000000175a057223 */ /* 0x000fca0000000005 */
[----:B------:R-:W-:-:S05]  /*2460*/  F2FP.BF16.F32.PACK_AB R5, RZ, R5 ;  /* 0x00000005ff05723e */ /* 0x000fca00000010ff */
[----:B------:R1:W-:Y:S01]  /*2470*/  @P1 STG.E.U16 desc[UR36][R10.64], R5 ;  /* 0x000000050a001986 */ /* 0x0003e2000c101524 */
[----:B------:R-:W-:Y:S05]  /*2480*/  @!P0 BRA `(.L_x_34) ;  /* 0x0000000000048947 */ /* 0x000fea0003800000 */
[----:B------:R2:W5:Y:S02]  /*2490*/  LDG.E.LTC128B.U16 R88, desc[UR36][R8.64+0x2] ;  /* 0x0000022408587981 */ /* 0x000564000c1e1520 */
.L_x_34:
[----:B------:R-:W-:Y:S05]  /*24a0*/  BSYNC B1 ;  /* 0x0000000000017941 */ /* 0x000fea0003800000 */
.L_x_33:
[----:B-1---5:R-:W-:Y:S01]  /*24b0*/  IMAD.U32 R5, R88, 0x10000, RZ ;  /* 0x0001000058057824 */ /* 0x022fe200078e00ff */
[----:B------:R-:W-:Y:S01]  /*24c0*/  ISETP.GT.AND P1, PT, R3, 0x8, PT ;  /* 0x000000080300780c */ /* 0x000fe20003f24270 */
[----:B------:R-:W-:Y:S02]  /*24d0*/  BSSY B1, `(.L_x_35) ;  /* 0x0000008000017945 */ /* 0x000fe40003800000 */
[----:B------:R-:W-:Y:S01]  /*24e0*/  FMUL R14, R5, R104 ;  /* 0x00000068050e7220 */ /* 0x000fe20000400000 */
[----:B------:R-:W-:-:S03]  /*24f0*/  ISETP.GT.AND P2, PT, R0, RZ, P1 ;  /* 0x000000ff0000720c */ /* 0x000fc60000f44270 */
[----:B------:R-:W-:-:S05]  /*2500*/  FFMA R14, R91, R23, R14 ;  /* 0x000000175b0e7223 */ /* 0x000fca000000000e */
[----:B------:R-:W-:-:S05]  /*2510*/  F2FP.BF16.F32.PACK_AB R14, RZ, R14 ;  /* 0x0000000eff0e723e */ /* 0x000fca00000010ff */
[----:B------:R1:W-:Y:S01]  /*2520*/  @P0 STG.E.U16 desc[UR36][R10.64+0x2], R14 ;  /* 0x0000020e0a000986 */ /* 0x0003e2000c101524 */
[----:B------:R-:W-:Y:S05]  /*2530*/  @!P2 BRA `(.L_x_36) ;  /* 0x000000000004a947 */ /* 0x000fea0003800000 */
[----:B------:R3:W5:Y:S02]  /*2540*/  LDG.E.LTC128B.U16 R88, desc[UR36][R6.64+0x10] ;  /* 0x0000102406587981 */ /* 0x000764000c1e1520 */
.L_x_36:
[----:B------:R-:W-:Y:S05]  /*2550*/  BSYNC B1 ;  /* 0x0000000000017941 */ /* 0x000fea0003800000 */
.L_x_35:
[----:B-----5:R-:W-:Y:S01]  /*2560*/  IMAD.U32 R5, R88, 0x10000, RZ ;  /* 0x0001000058057824 */ /* 0x020fe200078e00ff */
        /* <DEDUP_REMOVED lines=9> */
.L_x_38:
[----:B------:R-:W-:Y:S05]  /*2600*/  BSYNC B1 ;  /* 0x0000000000017941 */ /* 0x000fea0003800000 */
.L_x_37:
[----:B----45:R-:W-:Y:S01]  /*2610*/  IMAD.U32 R5, R88, 0x10000, RZ ;  /* 0x0001000058057824 */ /* 0x030fe200078e00ff */
[----:B------:R-:W-:Y:S01]  /*2620*/  ISETP.GT.AND P1, PT, R0, 0x8, P1 ;  /* 0x000000080000780c */ /* 0x000fe20000f24270 */
[----:B------:R-:W-:Y:S02]  /*2630*/  BSSY B1, `(.L_x_39) ;  /* 0x0000007000017945 */ /* 0x000fe40003800000 */
[----:B-1----:R-:W-:-:S04]  /*2640*/  FMUL R14, R5, R104 ;  /* 0x00000068050e7220 */ /* 0x002fc80000400000 */
[----:B------:R-:W-:-:S05]  /*2650*/  FFMA R14, R93, R23, R14 ;  /* 0x000000175d0e7223 */ /* 0x000fca000000000e */
[----:B------:R-:W-:-:S05]  /*2660*/  F2FP.BF16.F32.PACK_AB R14, RZ, R14 ;  /* 0x0000000eff0e723e */ /* 0x000fca00000010ff */
[----:B------:R1:W-:Y:S01]  /*2670*/  @P3 STG.E.U16 desc[UR36][R12.64+0x12], R14 ;  /* 0x0000120e0c003986 */ /* 0x0003e2000c101524 */
[----:B------:R-:W-:Y:S05]  /*2680*/  @!P1 BRA `(.L_x_40) ;  /* 0x0000000000049947 */ /* 0x000fea0003800000 */
[----:B------:R4:W5:Y:S02]  /*2690*/  LDG.E.LTC128B.U16 R88, desc[UR36][R8.64+0x10] ;  /* 0x0000102408587981 */ /* 0x000964000c1e1520 */
.L_x_40:
[----:B------:R-:W-:Y:S05]  /*26a0*/  BSYNC B1 ;  /* 0x0000000000017941 */ /* 0x000fea0003800000 */
.L_x_39:
[----:B-----5:R-:W-:Y:S01]  /*26b0*/  IMAD.U32 R5, R88, 0x10000, RZ ;  /* 0x0001000058057824 */ /* 0x020fe200078e00ff */
[----:B------:R-:W-:Y:S01]  /*26c0*/  ISETP.GT.AND P0, PT, R0, 0x8, P0 ;  /* 0x000000080000780c */ /* 0x000fe20000704270 */
[----:B------:R-:W-:Y:S02]  /*26d0*/  BSSY B1, `(.L_x_41) ;  /* 0x0000007000017945 */ /* 0x000fe40003800000 */
[----:B------:R-:W-:-:S04]  /*26e0*/  FMUL R5, R5, R104 ;  /* 0x0000006805057220 */ /* 0x000fc80000400000 */
[----:B------:R-:W-:-:S05]  /*26f0*/  FFMA R5, R94, R23, R5 ;  /* 0x000000175e057223 */ /* 0x000fca0000000005 */
[----:B------:R-:W-:-:S05]  /*2700*/  F2FP.BF16.F32.PACK_AB R5, RZ, R5 ;  /* 0x00000005ff05723e */ /* 0x000fca00000010ff */
[----:B------:R0:W-:Y:S01]  /*2710*/  @P1 STG.E.U16 desc[UR36][R10.64+0x10], R5 ;  /* 0x000010050a001986 */ /* 0x0001e2000c101524 */
[----:B------:R-:W-:Y:S05]  /*2720*/  @!P0 BRA `(.L_x_42) ;  /* 0x0000000000048947 */ /* 0x000fea0003800000 */
[----:B------:R0:W5:Y:S02]  /*2730*/  LDG.E.LTC128B.U16 R88, desc[UR36][R8.64+0x12] ;  /* 0x0000122408587981 */ /* 0x000164000c1e1520 */
.L_x_42:
[----:B------:R-:W-:Y:S05]  /*2740*/  BSYNC B1 ;  /* 0x0000000000017941 */ /* 0x000fea0003800000 */
.L_x_41:
[----:B0----5:R-:W-:Y:S01]  /*2750*/  IMAD.U32 R5, R88, 0x10000, RZ ;  /* 0x0001000058057824 */ /* 0x021fe200078e00ff */
[----:B------:R-:W-:Y:S01]  /*2760*/  ISETP.GT.AND P1, PT, R3, 0x10, PT ;  /* 0x000000100300780c */ /* 0x000fe20003f24270 */
[----:B------:R-:W-:Y:S02]  /*2770*/  BSSY B1, `(.L_x_43) ;  /* 0x0000008000017945 */ /* 0x000fe40003800000 */
[----:B-1----:R-:W-:Y:S01]  /*2780*/  FMUL R14, R5, R104 ;  /* 0x00000068050e7220 */ /* 0x002fe20000400000 */
[----:B------:R-:W-:-:S03]  /*2790*/  ISETP.GT.AND P2, PT, R0, RZ, P1 ;  /* 0x000000ff0000720c */ /* 0x000fc60000f44270 */
[----:B------:R-:W-:-:S05]  /*27a0*/  FFMA R14, R95, R23, R14 ;  /* 0x000000175f0e7223 */ /* 0x000fca000000000e */
[----:B------:R-:W-:-:S05]  /*27b0*/  F2FP.BF16.F32.PACK_AB R14, RZ, R14 ;  /* 0x0000000eff0e723e */ /* 0x000fca00000010ff */
[----:B------:R0:W-:Y:S01]  /*27c0*/  @P0 STG.E.U16 desc[UR36][R10.64+0x12], R14 ;  /* 0x0000120e0a000986 */ /* 0x0001e2000c101524 */
[----:B------:R-:W-:Y:S05]  /*27d0*/  @!P2 BRA `(.L_x_44) ;  /* 0x000000000004a947 */ /* 0x000fea0003800000 */
[----:B------:R1:W5:Y:S02]  /*27e0*/  LDG.E.LTC128B.U16 R88, desc[UR36][R6.64+0x20] ;  /* 0x0000202406587981 */ /* 0x000364000c1e1520 */
.L_x_44:
[----:B------:R-:W-:Y:S05]  /*27f0*/  BSYNC B1 ;  /* 0x0000000000017941 */ /* 0x000fea0003800000 */
.L_x_43:
        /* <DEDUP_REMOVED lines=10> */
.L_x_46:
[----:B------:R-:W-:Y:S05]  /*28a0*/  BSYNC B1 ;  /* 0x0000000000017941 */ /* 0x000fea0003800000 */
.L_x_45:
[----:B0----5:R-:W-:Y:S01]  /*28b0*/  IMAD.U32 R5, R88, 0x10000, RZ ;  /* 0x0001000058057824 */ /* 0x021fe200078e00ff */
        /* <DEDUP_REMOVED lines=8> */
.L_x_48:
[----:B------:R-:W-:Y:S05]  /*2940*/  BSYNC B1 ;  /* 0x0000000000017941 */ /* 0x000fea0003800000 */
.L_x_47:
        /* <DEDUP_REMOVED lines=9> */
.L_x_50:
[----:B------:R-:W-:Y:S05]  /*29e0*/  BSYNC B1 ;  /* 0x0000000000017941 */ /* 0x000fea0003800000 */
.L_x_49:
[----:B0----5:R-:W-:Y:S01]  /*29f0*/  IMAD.U32 R5, R88, 0x10000, RZ ;  /* 0x0001000058057824 */ /* 0x021fe200078e00ff */
        /* <DEDUP_REMOVED lines=9> */
.L_x_52:
[----:B------:R-:W-:Y:S05]  /*2a90*/  BSYNC B1 ;  /* 0x0000000000017941 */ /* 0x000fea0003800000 */
.L_x_51:
        /* <DEDUP_REMOVED lines=10> */
.L_x_54:
[----:B------:R-:W-:Y:S05]  /*2b40*/  BSYNC B1 ;  /* 0x0000000000017941 */ /* 0x000fea0003800000 */
.L_x_53:
        /* <DEDUP_REMOVED lines=9> */
.L_x_56:
[----:B------:R-:W-:Y:S05]  /*2be0*/  BSYNC B1 ;  /* 0x0000000000017941 */ /* 0x000fea0003800000 */
.L_x_55:
        /* <DEDUP_REMOVED lines=9> */
.L_x_58:
[----:B------:R-:W-:Y:S05]  /*2c80*/  BSYNC B1 ;  /* 0x0000000000017941 */ /* 0x000fea0003800000 */
.L_x_57:
        /* <DEDUP_REMOVED lines=10> */
.L_x_60:
[----:B------:R-:W-:Y:S05]  /*2d30*/  BSYNC B1 ;  /* 0x0000000000017941 */ /* 0x000fea0003800000 */
.L_x_59:
        /* <DEDUP_REMOVED lines=10> */
.L_x_62:
[----:B------:R-:W-:Y:S05]  /*2de0*/  BSYNC B1 ;  /* 0x0000000000017941 */ /* 0x000fea0003800000 */
.L_x_61:
        /* <DEDUP_REMOVED lines=9> */
.L_x_64:
[----:B------:R-:W-:Y:S05]  /*2e80*/  BSYNC B1 ;  /* 0x0000000000017941 */ /* 0x000fea0003800000 */
.L_x_63:
        /* <DEDUP_REMOVED lines=9> */
.L_x_66:
[----:B------:R-:W-:Y:S05]  /*2f20*/  BSYNC B1 ;  /* 0x0000000000017941 */ /* 0x000fea0003800000 */
.L_x_65:
        /* <DEDUP_REMOVED lines=10> */
.L_x_68:
[----:B------:R-:W-:Y:S05]  /*2fd0*/  BSYNC B1 ;  /* 0x0000000000017941 */ /* 0x000fea0003800000 */
.L_x_67:
        /* <DEDUP_REMOVED lines=10> */
.L_x_70:
[----:B------:R-:W-:Y:S05]  /*3080*/  BSYNC B1 ;  /* 0x0000000000017941 */ /* 0x000fea0003800000 */
.L_x_69:
        /* <DEDUP_REMOVED lines=9> */
.L_x_72:
[----:B------:R-:W-:Y:S05]  /*3120*/  BSYNC B1 ;  /* 0x0000000000017941 */ /* 0x000fea0003800000 */
.L_x_71:
        /* <DEDUP_REMOVED lines=9> */
.L_x_74:
[----:B------:R-:W-:Y:S05]  /*31c0*/  BSYNC B1 ;  /* 0x0000000000017941 */ /* 0x000fea0003800000 */
.L_x_73:
        /* <DEDUP_REMOVED lines=10> */
.L_x_76:
[----:B------:R-:W-:Y:S05]  /*3270*/  BSYNC B1 ;  /* 0x0000000000017941 */ /* 0x000fea0003800000 */
.L_x_75:
        /* <DEDUP_REMOVED lines=10> */
.L_x_78:
[----:B------:R-:W-:Y:S05]  /*3320*/  BSYNC B1 ;  /* 0x0000000000017941 */ /* 0x000fea0003800000 */
.L_x_77:
        /* <DEDUP_REMOVED lines=9> */
.L_x_80:
[----:B------:R-:W-:Y:S05]  /*33c0*/  BSYNC B1 ;  /* 0x0000000000017941 */ /* 0x000fea0003800000 */
.L_x_79:
        /* <DEDUP_REMOVED lines=9> */
.L_x_82:
[----:B------:R-:W-:Y:S05]  /*3460*/  BSYNC B1 ;  /* 0x0000000000017941 */ /* 0x000fea0003800000 */
.L_x_81:
        /* <DEDUP_REMOVED lines=10> */
.L_x_84:
[----:B------:R-:W-:Y:S05]  /*3510*/  BSYNC B1 ;  /* 0x0000000000017941 */ /* 0x000fea0003800000 */
.L_x_83:
        /* <DEDUP_REMOVED lines=10> */
.L_x_86:
[----:B------:R-:W-:Y:S05]  /*35c0*/  BSYNC B1 ;  /* 0x0000000000017941 */ /* 0x000fea0003800000 */
.L_x_85:
        /* <DEDUP_REMOVED lines=9> */
.L_x_88:
[----:B------:R-:W-:Y:S05]  /*3660*/  BSYNC B1 ;  /* 0x0000000000017941 */ /* 0x000fea0003800000 */
.L_x_87:
        /* <DEDUP_REMOVED lines=9> */
.L_x_90:
[----:B------:R-:W-:Y:S05]  /*3700*/  BSYNC B1 ;  /* 0x0000000000017941 */ /* 0x000fea0003800000 */
.L_x_89:
        /* <DEDUP_REMOVED lines=10> */
.L_x_92:
[----:B------:R-:W-:Y:S05]  /*37b0*/  BSYNC B1 ;  /* 0x0000000000017941 */ /* 0x000fea0003800000 */
.L_x_91:
        /* <DEDUP_REMOVED lines=10> */
.L_x_94:
[----:B------:R-:W-:Y:S05]  /*3860*/  BSYNC B1 ;  /* 0x0000000000017941 */ /* 0x000fea0003800000 */
.L_x_93:
        /* <DEDUP_REMOVED lines=9> */
.L_x_96:
[----:B------:R-:W-:Y:S05]  /*3900*/  BSYNC B1 ;  /* 0x0000000000017941 */ /* 0x000fea0003800000 */
.L_x_95:
        /* <DEDUP_REMOVED lines=9> */
.L_x_98:
[----:B------:R-:W-:Y:S05]  /*39a0*/  BSYNC B1 ;  /* 0x0000000000017941 */ /* 0x000fea0003800000 */
.L_x_97:
        /* <DEDUP_REMOVED lines=10> */
.L_x_100:
[----:B------:R-:W-:Y:S05]  /*3a50*/  BSYNC B1 ;  /* 0x0000000000017941 */ /* 0x000fea0003800000 */
.L_x_99:
        /* <DEDUP_REMOVED lines=10> */
.L_x_102:
[----:B------:R-:W-:Y:S05]  /*3b00*/  BSYNC B1 ;  /* 0x0000000000017941 */ /* 0x000fea0003800000 */
.L_x_101:
        /* <DEDUP_REMOVED lines=9> */
.L_x_104:
[----:B------:R-:W-:Y:S05]  /*3ba0*/  BSYNC B1 ;  /* 0x0000000000017941 */ /* 0x000fea0003800000 */
.L_x_103:
        /* <DEDUP_REMOVED lines=9> */
.L_x_106:
[----:B------:R-:W-:Y:S05]  /*3c40*/  BSYNC B1 ;  /* 0x0000000000017941 */ /* 0x000fea0003800000 */
.L_x_105:
        /* <DEDUP_REMOVED lines=10> */
.L_x_108:
[----:B------:R-:W-:Y:S05]  /*3cf0*/  BSYNC B1 ;  /* 0x0000000000017941 */ /* 0x000fea0003800000 */
.L_x_107:
        /* <DEDUP_REMOVED lines=10> */
.L_x_110:
[----:B------:R-:W-:Y:S05]  /*3da0*/  BSYNC B1 ;  /* 0x0000000000017941 */ /* 0x000fea0003800000 */
.L_x_109:
        /* <DEDUP_REMOVED lines=9> */
.L_x_112:
[----:B------:R-:W-:Y:S05]  /*3e40*/  BSYNC B1 ;  /* 0x0000000000017941 */ /* 0x000fea0003800000 */
.L_x_111:
        /* <DEDUP_REMOVED lines=9> */
.L_x_114:
[----:B------:R-:W-:Y:S05]  /*3ee0*/  BSYNC B1 ;  /* 0x0000000000017941 */ /* 0x000fea0003800000 */
.L_x_113:
        /* <DEDUP_REMOVED lines=10> */
.L_x_116:
[----:B------:R-:W-:Y:S05]  /*3f90*/  BSYNC B1 ;  /* 0x0000000000017941 */ /* 0x000fea0003800000 */
.L_x_115:
        /* <DEDUP_REMOVED lines=10> */
.L_x_118:
[----:B------:R-:W-:Y:S05]  /*4040*/  BSYNC B1 ;  /* 0x0000000000017941 */ /* 0x000fea0003800000 */
.L_x_117:
        /* <DEDUP_REMOVED lines=9> */
.L_x_120:
[----:B------:R-:W-:Y:S05]  /*40e0*/  BSYNC B1 ;  /* 0x0000000000017941 */ /* 0x000fea0003800000 */
.L_x_119:
        /* <DEDUP_REMOVED lines=9> */
.L_x_122:
[----:B------:R-:W-:Y:S05]  /*4180*/  BSYNC B1 ;  /* 0x0000000000017941 */ /* 0x000fea0003800000 */
.L_x_121:
        /* <DEDUP_REMOVED lines=10> */
.L_x_124:
[----:B------:R-:W-:Y:S05]  /*4230*/  BSYNC B1 ;  /* 0x0000000000017941 */ /* 0x000fea0003800000 */
.L_x_123:
        /* <DEDUP_REMOVED lines=10> */
.L_x_126:
[----:B------:R-:W-:Y:S05]  /*42e0*/  BSYNC B1 ;  /* 0x0000000000017941 */ /* 0x000fea0003800000 */
.L_x_125:
        /* <DEDUP_REMOVED lines=9> */
.L_x_128:
[----:B------:R-:W-:Y:S05]  /*4380*/  BSYNC B1 ;  /* 0x0000000000017941 */ /* 0x000fea0003800000 */
.L_x_127:
        /* <DEDUP_REMOVED lines=9> */
.L_x_130:
[----:B------:R-:W-:Y:S05]  /*4420*/  BSYNC B1 ;  /* 0x0000000000017941 */ /* 0x000fea0003800000 */
.L_x_129:
        /* <DEDUP_REMOVED lines=10> */
.L_x_132:
[----:B------:R-:W-:Y:S05]  /*44d0*/  BSYNC B1 ;  /* 0x0000000000017941 */ /* 0x000fea0003800000 */
.L_x_131:
        /* <DEDUP_REMOVED lines=10> */
.L_x_134:
[----:B------:R-:W-:Y:S05]  /*4580*/  BSYNC B1 ;  /* 0x0000000000017941 */ /* 0x000fea0003800000 */
.L_x_133:
        /* <DEDUP_REMOVED lines=9> */
.L_x_136:
[----:B------:R-:W-:Y:S05]  /*4620*/  BSYNC B1 ;  /* 0x0000000000017941 */ /* 0x000fea0003800000 */
.L_x_135:
        /* <DEDUP_REMOVED lines=9> */
.L_x_138:
[----:B------:R-:W-:Y:S05]  /*46c0*/  BSYNC B1 ;  /* 0x0000000000017941 */ /* 0x000fea0003800000 */
.L_x_137:
        /* <DEDUP_REMOVED lines=10> */
.L_x_140:
[----:B------:R-:W-:Y:S05]  /*4770*/  BSYNC B1 ;  /* 0x0000000000017941 */ /* 0x000fea0003800000 */
.L_x_139:
        /* <DEDUP_REMOVED lines=10> */
.L_x_142:
[----:B------:R-:W-:Y:S05]  /*4820*/  BSYNC B1 ;  /* 0x0000000000017941 */ /* 0x000fea0003800000 */
.L_x_141:
        /* <DEDUP_REMOVED lines=9> */
.L_x_144:
[----:B------:R-:W-:Y:S05]  /*48c0*/  BSYNC B1 ;  /* 0x0000000000017941 */ /* 0x000fea0003800000 */
.L_x_143:
        /* <DEDUP_REMOVED lines=9> */
.L_x_146:
[----:B------:R-:W-:Y:S05]  /*4960*/  BSYNC B1 ;  /* 0x0000000000017941 */ /* 0x000fea0003800000 */
.L_x_145:
        /* <DEDUP_REMOVED lines=10> */
.L_x_148:
[----:B------:R-:W-:Y:S05]  /*4a10*/  BSYNC B1 ;  /* 0x0000000000017941 */ /* 0x000fea0003800000 */
.L_x_147:
        /* <DEDUP_REMOVED lines=10> */
.L_x_150:
[----:B------:R-:W-:Y:S05]  /*4ac0*/  BSYNC B1 ;  /* 0x0000000000017941 */ /* 0x000fea0003800000 */
.L_x_149:
        /* <DEDUP_REMOVED lines=9> */
.L_x_152:
[----:B------:R-:W-:Y:S05]  /*4b60*/  BSYNC B1 ;  /* 0x0000000000017941 */ /* 0x000fea0003800000 */
.L_x_151:
        /* <DEDUP_REMOVED lines=9> */
.L_x_154:
[----:B------:R-:W-:Y:S05]  /*4c00*/  BSYNC B1 ;  /* 0x0000000000017941 */ /* 0x000fea0003800000 */
.L_x_153:
        /* <DEDUP_REMOVED lines=10> */
.L_x_156:
[----:B------:R-:W-:Y:S05]  /*4cb0*/  BSYNC B1 ;  /* 0x0000000000017941 */ /* 0x000fea0003800000 */
.L_x_155:
        /* <DEDUP_REMOVED lines=10> */
.L_x_158:
[----:B------:R-:W-:Y:S05]  /*4d60*/  BSYNC B1 ;  /* 0x0000000000017941 */ /* 0x000fea0003800000 */
.L_x_157:
        /* <DEDUP_REMOVED lines=9> */
.L_x_160:
[----:B------:R-:W-:Y:S05]  /*4e00*/  BSYNC B1 ;  /* 0x0000000000017941 */ /* 0x000fea0003800000 */
.L_x_159:
        /* <DEDUP_REMOVED lines=9> */
.L_x_162:
[----:B------:R-:W-:Y:S05]  /*4ea0*/  BSYNC B1 ;  /* 0x0000000000017941 */ /* 0x000fea0003800000 */
.L_x_161:
        /* <DEDUP_REMOVED lines=10> */
.L_x_164:
[----:B------:R-:W-:Y:S05]  /*4f50*/  BSYNC B1 ;  /* 0x0000000000017941 */ /* 0x000fea0003800000 */
.L_x_163:
        /* <DEDUP_REMOVED lines=10> */
.L_x_166:
[----:B------:R-:W-:Y:S05]  /*5000*/  BSYNC B1 ;  /* 0x0000000000017941 */ /* 0x000fea0003800000 */
.L_x_165:
        /* <DEDUP_REMOVED lines=9> */
.L_x_168:
[----:B------:R-:W-:Y:S05]  /*50a0*/  BSYNC B1 ;  /* 0x0000000000017941 */ /* 0x000fea0003800000 */
.L_x_167:
        /* <DEDUP_REMOVED lines=9> */
.L_x_170:
[----:B------:R-:W-:Y:S05]  /*5140*/  BSYNC B1 ;  /* 0x0000000000017941 */ /* 0x000fea0003800000 */
.L_x_169:
        /* <DEDUP_REMOVED lines=10> */
.L_x_172:
[----:B------:R-:W-:Y:S05]  /*51f0*/  BSYNC B1 ;  /* 0x0000000000017941 */ /* 0x000fea0003800000 */
.L_x_171:
        /* <DEDUP_REMOVED lines=10> */
.L_x_174:
[----:B------:R-:W-:Y:S05]  /*52a0*/  BSYNC B1 ;  /* 0x0000000000017941 */ /* 0x000fea0003800000 */
.L_x_173:
        /* <DEDUP_REMOVED lines=9> */
.L_x_176:
[----:B------:R-:W-:Y:S05]  /*5340*/  BSYNC B1 ;  /* 0x0000000000017941 */ /* 0x000fea0003800000 */
.L_x_175:
        /* <DEDUP_REMOVED lines=9> */
.L_x_178:
[----:B------:R-:W-:Y:S05]  /*53e0*/  BSYNC B1 ;  /* 0x0000000000017941 */ /* 0x000fea0003800000 */
.L_x_177:
        /* <DEDUP_REMOVED lines=10> */
.L_x_180:
[----:B------:R-:W-:Y:S05]  /*5490*/  BSYNC B1 ;  /* 0x0000000000017941 */ /* 0x000fea0003800000 */
.L_x_179:
        /* <DEDUP_REMOVED lines=10> */
.L_x_182:
[----:B------:R-:W-:Y:S05]  /*5540*/  BSYNC B1 ;  /* 0x0000000000017941 */ /* 0x000fea0003800000 */
.L_x_181:
[----:B-----5:R-:W-:Y:S01]  /*5550*/  IMAD.U32 R3, R88, 0x10000, RZ ;  /* 0x0001000058037824 */ /* 0x020fe200078e00ff */
[----:B------:R-:W-:Y:S01]  /*5560*/  ISETP.GT.AND P1, PT, R0, 0x8, P1 ;  /* 0x000000080000780c */ /* 0x000fe20000f24270 */
[----:B------:R-:W-:Y:S02]  /*5570*/  BSSY B1, `(.L_x_183) ;  /* 0x0000007000017945 */ /* 0x000fe40003800000 */
[----:B01-3--:R-:W-:-:S04]  /*5580*/  FMUL R6, R3, R104 ;  /* 0x0000006803067220 */ /* 0x00bfc80000400000 */
[----:B------:R-:W-:-:S05]  /*5590*/  FFMA R6, R37, R23, R6 ;  /* 0x0000001725067223 */ /* 0x000fca0000000006 */
[----:B------:R-:W-:-:S05]  /*55a0*/  F2FP.BF16.F32.PACK_AB R6, RZ, R6 ;  /* 0x00000006ff06723e */ /* 0x000fca00000010ff */
[----:B------:R0:W-:Y:S01]  /*55b0*/  @P3 STG.E.U16 desc[UR36][R12.64+0x132], R6 ;  /* 0x000132060c003986 */ /* 0x0001e2000c101524 */
[----:B------:R-:W-:Y:S05]  /*55c0*/  @!P1 BRA `(.L_x_184) ;  /* 0x0000000000049947 */ /* 0x000fea0003800000 */
[----:B------:R1:W5:Y:S02]  /*55d0*/  LDG.E.LTC128B.U16 R88, desc[UR36][R8.64+0x130] ;  /* 0x0001302408587981 */ /* 0x000364000c1e1520 */
.L_x_184:
[----:B------:R-:W-:Y:S05]  /*55e0*/  BSYNC B1 ;  /* 0x0000000000017941 */ /* 0x000fea0003800000 */
.L_x_183:
[----:B-----5:R-:W-:Y:S01]  /*55f0*/  IMAD.U32 R3, R88, 0x10000, RZ ;  /* 0x0001000058037824 */ /* 0x020fe200078e00ff */
[----:B------:R-:W-:Y:S01]  /*5600*/  ISETP.GT.AND P0, PT, R0, 0x8, P0 ;  /* 0x000000080000780c */ /* 0x000fe20000704270 */
[----:B0-----:R-:W-:Y:S01]  /*5610*/  @P1 IMAD.MOV.U32 R6, RZ, RZ, R10 ;  /* 0x000000ffff061224 */ /* 0x001fe200078e000a */
[----:B------:R-:W-:Y:S01]  /*5620*/  BSSY B1, `(.L_x_185) ;  /* 0x0000008000017945 */ /* 0x000fe20003800000 */
[----:B------:R-:W-:Y:S01]  /*5630*/  FMUL R3, R3, R104 ;  /* 0x0000006803037220 */ /* 0x000fe20000400000 */
[----:B------:R-:W-:-:S03]  /*5640*/  @P1 IMAD.MOV.U32 R7, RZ, RZ, R11 ;  /* 0x000000ffff071224 */ /* 0x000fc600078e000b */
[----:B------:R-:W-:-:S05]  /*5650*/  FFMA R3, R38, R23, R3 ;  /* 0x0000001726037223 */ /* 0x000fca0000000003 */
[----:B------:R-:W-:-:S05]  /*5660*/  F2FP.BF16.F32.PACK_AB R3, RZ, R3 ;  /* 0x00000003ff03723e */ /* 0x000fca00000010ff */
[----:B------:R0:W-:Y:S01]  /*5670*/  @P1 STG.E.U16 desc[UR36][R6.64+0x130], R3 ;  /* 0x0001300306001986 */ /* 0x0001e2000c101524 */
[----:B------:R-:W-:Y:S05]  /*5680*/  @!P0 BRA `(.L_x_186) ;  /* 0x0000000000048947 */ /* 0x000fea0003800000 */
[----:B------:R3:W5:Y:S02]  /*5690*/  LDG.E.LTC128B.U16 R88, desc[UR36][R8.64+0x132] ;  /* 0x0001322408587981 */ /* 0x000764000c1e1520 */
.L_x_186:
[----:B------:R-:W-:Y:S05]  /*56a0*/  BSYNC B1 ;  /* 0x0000000000017941 */ /* 0x000fea0003800000 */
.L_x_185:
[----:B------:R-:W-:Y:S05]  /*56b0*/  @!P0 BRA `(.L_x_187) ;  /* 0x0000001400d08947 */ /* 0x000fea0003800000 */
[----:B0----5:R-:W-:-:S04]  /*56c0*/  IMAD.U32 R3, R88, 0x10000, RZ ;  /* 0x0001000058037824 */ /* 0x021fc800078e00ff */
[----:B------:R-:W-:-:S04]  /*56d0*/  FMUL R0, R3, R104 ;  /* 0x0000006803007220 */ /* 0x000fc80000400000 */
[----:B------:R-:W-:-:S05]  /*56e0*/  FFMA R0, R39, R23, R0 ;  /* 0x0000001727007223 */ /* 0x000fca0000000000 */
[----:B------:R-:W-:-:S05]  /*56f0*/  F2FP.BF16.F32.PACK_AB R0, RZ, R0 ;  /* 0x00000000ff00723e */ /* 0x000fca00000010ff */
[----:B------:R0:W-:Y:S01]  /*5700*/  STG.E.U16 desc[UR36][R10.64+0x132], R0 ;  /* 0x000132000a007986 */ /* 0x0001e2000c101524 */
[----:B------:R-:W-:Y:S05]  /*5710*/  BRA `(.L_x_187) ;  /* 0x0000001400b87947 */ /* 0x000fea0003800000 */
.L_x_30:
[----:B------:R-:W-:Y:S01]  /*5720*/  ULDC.64 UR4, c[0x0][0x5c0] ;  /* 0x0001700000047ab9 */ /* 0x000fe20000000a00 */
[----:B------:R-:W-:Y:S01]  /*5730*/  ISETP.GT.AND P3, PT, R3, 0x1, PT ;  /* 0x000000010300780c */ /* 0x000fe20003f64270 */
[-C--:B------:R-:W-:Y:S01]  /*5740*/  FMUL R88, R88, R23.reuse ;  /* 0x0000001758587220 */ /* 0x080fe20000400000 */
[----:B------:R-:W-:Y:S01]  /*5750*/  LEA R6, P0, R10, UR4, 0x1 ;  /* 0x000000040a067c11 */ /* 0x000fe2000f8008ff */
[-C--:B------:R-:W-:Y:S01]  /*5760*/  FMUL R89, R89, R23.reuse ;  /* 0x0000001759597220 */ /* 0x080fe20000400000 */
[----:B------:R-:W-:Y:S01]  /*5770*/  SHF.L.U64.HI R9, R8, 0x4, R9 ;  /* 0x0000000408097819 */ /* 0x000fe20000010209 */
[-C--:B------:R-:W-:Y:S01]  /*5780*/  FMUL R90, R90, R23.reuse ;  /* 0x000000175a5a7220 */ /* 0x080fe20000400000 */
[----:B------:R-:W-:Y:S01]  /*5790*/  LEA.HI.X R7, R10, UR5, R123, 0x1, P0 ;  /* 0x000000050a077c11 */ /* 0x000fe200080f0c7b */
[-C--:B------:R-:W-:Y:S01]  /*57a0*/  FMUL R91, R91, R23.reuse ;  /* 0x000000175b5b7220 */ /* 0x080fe20000400000 */
[----:B------:R-:W-:Y:S01]  /*57b0*/  ISETP.GT.AND P0, PT, R0, RZ, P3 ;  /* 0x000000ff0000720c */ /* 0x000fe20001f04270 */
[-C--:B------:R-:W-:Y:S01]  /*57c0*/  FMUL R92, R92, R23.reuse ;  /* 0x000000175c5c7220 */ /* 0x080fe20000400000 */
[----:B------:R-:W-:Y:S01]  /*57d0*/  F2FP.BF16.F32.PACK_AB R88, RZ, R88 ;  /* 0x00000058ff58723e */ /* 0x000fe200000010ff */
[----:B------:R-:W-:Y:S01]  /*57e0*/  FMUL R93, R93, R23 ;  /* 0x000000175d5d7220 */ /* 0x000fe20000400000 */
[----:B------:R-:W-:Y:S01]  /*57f0*/  F2FP.BF16.F32.PACK_AB R89, RZ, R89 ;  /* 0x00000059ff59723e */ /* 0x000fe200000010ff */
[-C--:B------:R-:W-:Y:S01]  /*5800*/  FMUL R94, R94, R23.reuse ;  /* 0x000000175e5e7220 */ /* 0x080fe20000400000 */
[----:B------:R-:W-:Y:S01]  /*5810*/  ISETP.GT.AND P1, PT, R0, 0x8, P1 ;  /* 0x000000080000780c */ /* 0x000fe20000f24270 */
[----:B------:R-:W-:Y:S01]  /*5820*/  @P2 STG.E.U16 desc[UR36][R6.64], R88 ;  /* 0x0000005806002986 */ /* 0x000fe2000c101524 */
[----:B------:R-:W-:Y:S01]  /*5830*/  LEA R8, P4, R8, R6, 0x4 ;  /* 0x0000000608087211 */ /* 0x000fe200078820ff */
[-C--:B------:R-:W-:Y:S01]  /*5840*/  FMUL R95, R95, R23.reuse ;  /* 0x000000175f5f7220 */ /* 0x080fe20000400000 */
[C---:B------:R-:W-:Y:S01]  /*5850*/  ISETP.GT.AND P2, PT, R3.reuse, 0x8, PT ;  /* 0x000000080300780c */ /* 0x040fe20003f44270 */
[-C--:B------:R-:W-:Y:S01]  /*5860*/  FMUL R96, R96, R23.reuse ;  /* 0x0000001760607220 */ /* 0x080fe20000400000 */
[C---:B------:R-:W-:Y:S01]  /*5870*/  ISETP.GT.AND P3, PT, R0.reuse, 0x8, P3 ;  /* 0x000000080000780c */ /* 0x040fe20001f64270 */
[----:B------:R-:W-:Y:S01]  /*5880*/  @P0 STG.E.U16 desc[UR36][R6.64+0x2], R89 ;  /* 0x0000025906000986 */ /* 0x000fe2000c101524 */
[----:B------:R-:W-:Y:S01]  /*5890*/  ISETP.GT.AND P0, PT, R3, 0x9, PT ;  /* 0x000000090300780c */ /* 0x000fe20003f04270 */
[----:B------:R-:W-:Y:S01]  /*58a0*/  IMAD.X R9, R9, 0x1, R7, P4 ;  /* 0x0000000109097824 */ /* 0x000fe200020e0607 */
[C---:B------:R-:W-:Y:S01]  /*58b0*/  ISETP.GT.AND P5, PT, R0.reuse, RZ, P2 ;  /* 0x000000ff0000720c */ /* 0x040fe200017a4270 */
[-C--:B------:R-:W-:Y:S01]  /*58c0*/  FMUL R97, R97, R23.reuse ;  /* 0x0000001761617220 */ /* 0x080fe20000400000 */
[----:B------:R-:W-:Y:S01]  /*58d0*/  ISETP.GT.AND P4, PT, R0, RZ, P0 ;  /* 0x000000ff0000720c */ /* 0x000fe20000784270 */
[-C--:B------:R-:W-:Y:S01]  /*58e0*/  FMUL R98, R98, R23.reuse ;  /* 0x0000001762627220 */ /* 0x080fe20000400000 */
[----:B------:R-:W-:Y:S01]  /*58f0*/  F2FP.BF16.F32.PACK_AB R90, RZ, R90 ;  /* 0x0000005aff5a723e */ /* 0x000fe200000010ff */
[----:B------:R-:W-:Y:S01]  /*5900*/  FMUL R99, R99, R23 ;  /* 0x0000001763637220 */ /* 0x000fe20000400000 */
[----:B------:R-:W-:Y:S01]  /*5910*/  F2FP.BF16.F32.PACK_AB R91, RZ, R91 ;  /* 0x0000005bff5b723e */ /* 0x000fe200000010ff */
[----:B------:R-:W-:Y:S01]  /*5920*/  FMUL R100, R100, R23 ;  /* 0x0000001764647220 */ /* 0x000fe20000400000 */
[----:B------:R-:W-:Y:S01]  /*5930*/  F2FP.BF16.F32.PACK_AB R92, RZ, R92 ;  /* 0x0000005cff5c723e */ /* 0x000fe200000010ff */
[----:B------:R-:W-:Y:S01]  /*5940*/  @P1 STG.E.U16 desc[UR36][R8.64], R90 ;  /* 0x0000005a08001986 */ /* 0x000fe2000c101524 */
[----:B------:R-:W-:Y:S01]  /*5950*/  F2FP.BF16.F32.PACK_AB R93, RZ, R93 ;  /* 0x0000005dff5d723e */ /* 0x000fe200000010ff */
[-C--:B------:R-:W-:Y:S01]  /*5960*/  FMUL R101, R101, R23.reuse ;  /* 0x0000001765657220 */ /* 0x080fe20000400000 */
[----:B------:R-:W-:Y:S01]  /*5970*/  ISETP.GT.AND P2, PT, R0, 0x8, P2 ;  /* 0x000000080000780c */ /* 0x000fe20001744270 */
[----:B------:R-:W-:Y:S01]  /*5980*/  @P3 STG.E.U16 desc[UR36][R8.64+0x2], R91 ;  /* 0x0000025b08003986 */ /* 0x000fe2000c101524 */
[C---:B------:R-:W-:Y:S01]  /*5990*/  ISETP.GT.AND P1, PT, R3.reuse, 0x10, PT ;  /* 0x000000100300780c */ /* 0x040fe20003f24270 */
[-C--:B------:R-:W-:Y:S01]  /*59a0*/  FMUL R102, R102, R23.reuse ;  /* 0x0000001766667220 */ /* 0x080fe20000400000 */
[C---:B------:R-:W-:Y:S01]  /*59b0*/  ISETP.GT.AND P3, PT, R0.reuse, 0x8, P0 ;  /* 0x000000080000780c */ /* 0x040fe20000764270 */
[----:B------:R-:W-:Y:S01]  /*59c0*/  @P5 STG.E.U16 desc[UR36][R6.64+0x10], R92 ;  /* 0x0000105c06005986 */ /* 0x000fe2000c101524 */
[----:B------:R-:W-:Y:S01]  /*59d0*/  ISETP.GT.AND P0, PT, R3, 0x11, PT ;  /* 0x000000110300780c */ /* 0x000fe20003f04270 */
[-C--:B------:R-:W-:Y:S01]  /*59e0*/  FMUL R103, R103, R23.reuse ;  /* 0x0000001767677220 */ /* 0x080fe20000400000 */
[C---:B------:R-:W-:Y:S01]  /*59f0*/  ISETP.GT.AND P5, PT, R0.reuse, RZ, P1 ;  /* 0x000000ff0000720c */ /* 0x040fe20000fa4270 */
[----:B------:R-:W-:Y:S01]  /*5a00*/  @P4 STG.E.U16 desc[UR36][R6.64+0x12], R93 ;  /* 0x0000125d06004986 */ /* 0x000fe2000c101524 */
        /* <DEDUP_REMOVED lines=209> */
[----:B------:R-:W-:Y:S01]  /*6720*/  FMUL R39, R39, R23 ;  /* 0x0000001727277220 */ /* 0x000fe20000400000 */
[----:B------:R-:W-:Y:S01]  /*6730*/  ISETP.GT.AND P1, PT, R0, 0x8, P2 ;  /* 0x000000080000780c */ /* 0x000fe20001724270 */
[----:B------:R-:W-:Y:S01]  /*6740*/  @P3 STG.E.U16 desc[UR36][R8.64+0xb2], R71 ;  /* 0x0000b24708003986 */ /* 0x000fe2000c101524 */
[----:B------:R-:W-:-:S02]  /*6750*/  ISETP.GT.AND P2, PT, R3, 0x68, PT ;  /* 0x000000680300780c */ /* 0x000fc40003f44270 */
[C---:B------:R-:W-:Y:S01]  /*6760*/  ISETP.GT.AND P3, PT, R0.reuse, 0x8, P0 ;  /* 0x000000080000780c */ /* 0x040fe20000764270 */
[----:B------:R-:W-:Y:S01]  /*6770*/  @P5 STG.E.U16 desc[UR36][R6.64+0xc0], R40 ;  /* 0x0000c02806005986 */ /* 0x000fe2000c101524 */
[----:B------:R-:W-:Y:S02]  /*6780*/  ISETP.GT.AND P0, PT, R3, 0x69, PT ;  /* 0x000000690300780c */ /* 0x000fe40003f04270 */
[C---:B------:R-:W-:Y:S01]  /*6790*/  ISETP.GT.AND P5, PT, R0.reuse, RZ, P2 ;  /* 0x000000ff0000720c */ /* 0x040fe200017a4270 */
[----:B------:R-:W-:Y:S01]  /*67a0*/  @P4 STG.E.U16 desc[UR36][R6.64+0xc2], R41 ;  /* 0x0000c22906004986 */ /* 0x000fe2000c101524 */
[----:B------:R-:W-:Y:S02]  /*67b0*/  ISETP.GT.AND P4, PT, R0, RZ, P0 ;  /* 0x000000ff0000720c */ /* 0x000fe40000784270 */
[----:B------:R-:W-:Y:S02]  /*67c0*/  F2FP.BF16.F32.PACK_AB R42, RZ, R42 ;  /* 0x0000002aff2a723e */ /* 0x000fe400000010ff */
[----:B------:R-:W-:-:S02]  /*67d0*/  F2FP.BF16.F32.PACK_AB R43, RZ, R43 ;  /* 0x0000002bff2b723e */ /* 0x000fc400000010ff */
[----:B------:R-:W-:Y:S01]  /*67e0*/  F2FP.BF16.F32.PACK_AB R44, RZ, R44 ;  /* 0x0000002cff2c723e */ /* 0x000fe200000010ff */
[----:B------:R-:W-:Y:S01]  /*67f0*/  @P1 STG.E.U16 desc[UR36][R8.64+0xc0], R42 ;  /* 0x0000c02a08001986 */ /* 0x000fe2000c101524 */
[----:B------:R-:W-:Y:S02]  /*6800*/  F2FP.BF16.F32.PACK_AB R45, RZ, R45 ;  /* 0x0000002dff2d723e */ /* 0x000fe400000010ff */
[C---:B------:R-:W-:Y:S01]  /*6810*/  ISETP.GT.AND P1, PT, R0.reuse, 0x8, P2 ;  /* 0x000000080000780c */ /* 0x040fe20001724270 */
[----:B------:R-:W-:Y:S01]  /*6820*/  @P3 STG.E.U16 desc[UR36][R8.64+0xc2], R43 ;  /* 0x0000c22b08003986 */ /* 0x000fe2000c101524 */
[C---:B------:R-:W-:Y:S02]  /*6830*/  ISETP.GT.AND P2, PT, R3.reuse, 0x70, PT ;  /* 0x000000700300780c */ /* 0x040fe40003f44270 */
[----:B------:R-:W-:Y:S01]  /*6840*/  ISETP.GT.AND P3, PT, R0, 0x8, P0 ;  /* 0x000000080000780c */ /* 0x000fe20000764270 */
[----:B------:R-:W-:Y:S01]  /*6850*/  @P5 STG.E.U16 desc[UR36][R6.64+0xd0], R44 ;  /* 0x0000d02c06005986 */ /* 0x000fe2000c101524 */
[----:B------:R-:W-:-:S02]  /*6860*/  ISETP.GT.AND P0, PT, R3, 0x71, PT ;  /* 0x000000710300780c */ /* 0x000fc40003f04270 */
[C---:B------:R-:W-:Y:S01]  /*6870*/  ISETP.GT.AND P5, PT, R0.reuse, RZ, P2 ;  /* 0x000000ff0000720c */ /* 0x040fe200017a4270 */
[----:B------:R-:W-:Y:S01]  /*6880*/  @P4 STG.E.U16 desc[UR36][R6.64+0xd2], R45 ;  /* 0x0000d22d06004986 */ /* 0x000fe2000c101524 */
[----:B------:R-:W-:Y:S02]  /*6890*/  ISETP.GT.AND P4, PT, R0, RZ, P0 ;  /* 0x000000ff0000720c */ /* 0x000fe40000784270 */
[----:B------:R-:W-:Y:S02]  /*68a0*/  F2FP.BF16.F32.PACK_AB R46, RZ, R46 ;  /* 0x0000002eff2e723e */ /* 0x000fe400000010ff */
[----:B------:R-:W-:Y:S02]  /*68b0*/  F2FP.BF16.F32.PACK_AB R47, RZ, R47 ;  /* 0x0000002fff2f723e */ /* 0x000fe400000010ff */
[----:B------:R-:W-:Y:S01]  /*68c0*/  F2FP.BF16.F32.PACK_AB R48, RZ, R48 ;  /* 0x00000030ff30723e */ /* 0x000fe200000010ff */
[----:B------:R-:W-:Y:S01]  /*68d0*/  @P1 STG.E.U16 desc[UR36][R8.64+0xd0], R46 ;  /* 0x0000d02e08001986 */ /* 0x000fe2000c101524 */
[----:B------:R-:W-:-:S02]  /*68e0*/  F2FP.BF16.F32.PACK_AB R49, RZ, R49 ;  /* 0x00000031ff31723e */ /* 0x000fc400000010ff */
[C---:B------:R-:W-:Y:S01]  /*68f0*/  ISETP.GT.AND P2, PT, R0.reuse, 0x8, P2 ;  /* 0x000000080000780c */ /* 0x040fe20001744270 */
[----:B------:R-:W-:Y:S01]  /*6900*/  @P3 STG.E.U16 desc[UR36][R8.64+0xd2], R47 ;  /* 0x0000d22f08003986 */ /* 0x000fe2000c101524 */
[C---:B------:R-:W-:Y:S02]  /*6910*/  ISETP.GT.AND P3, PT, R3.reuse, 0x78, PT ;  /* 0x000000780300780c */ /* 0x040fe40003f64270 */
[C---:B------:R-:W-:Y:S01]  /*6920*/  ISETP.GT.AND P0, PT, R0.reuse, 0x8, P0 ;  /* 0x000000080000780c */ /* 0x040fe20000704270 */
[----:B------:R-:W-:Y:S01]  /*6930*/  @P5 STG.E.U16 desc[UR36][R6.64+0xe0], R48 ;  /* 0x0000e03006005986 */ /* 0x000fe2000c101524 */
[----:B------:R-:W-:Y:S02]  /*6940*/  ISETP.GT.AND P1, PT, R3, 0x79, PT ;  /* 0x000000790300780c */ /* 0x000fe40003f24270 */
[----:B------:R-:W-:Y:S01]  /*6950*/  F2FP.BF16.F32.PACK_AB R50, RZ, R50 ;  /* 0x00000032ff32723e */ /* 0x000fe200000010ff */
[----:B------:R-:W-:Y:S01]  /*6960*/  @P4 STG.E.U16 desc[UR36][R6.64+0xe2], R49 ;  /* 0x0000e23106004986 */ /* 0x000fe2000c101524 */
[----:B------:R-:W-:-:S02]  /*6970*/  ISETP.GT.AND P4, PT, R0, RZ, P3 ;  /* 0x000000ff0000720c */ /* 0x000fc40001f84270 */
[C---:B------:R-:W-:Y:S01]  /*6980*/  ISETP.GT.AND P5, PT, R0.reuse, RZ, P1 ;  /* 0x000000ff0000720c */ /* 0x040fe20000fa4270 */
[----:B------:R-:W-:Y:S01]  /*6990*/  @P2 STG.E.U16 desc[UR36][R8.64+0xe0], R50 ;  /* 0x0000e03208002986 */ /* 0x000fe2000c101524 */
[----:B------:R-:W-:Y:S02]  /*69a0*/  F2FP.BF16.F32.PACK_AB R51, RZ, R51 ;  /* 0x00000033ff33723e */ /* 0x000fe400000010ff */
[----:B------:R-:W-:Y:S02]  /*69b0*/  F2FP.BF16.F32.PACK_AB R52, RZ, R52 ;  /* 0x00000034ff34723e */ /* 0x000fe400000010ff */
[----:B------:R-:W-:Y:S01]  /*69c0*/  ISETP.GT.AND P2, PT, R3, 0x80, PT ;  /* 0x000000800300780c */ /* 0x000fe20003f44270 */
[----:B------:R-:W-:Y:S01]  /*69d0*/  @P0 STG.E.U16 desc[UR36][R8.64+0xe2], R51 ;  /* 0x0000e23308000986 */ /* 0x000fe2000c101524 */
[----:B------:R-:W-:Y:S02]  /*69e0*/  F2FP.BF16.F32.PACK_AB R53, RZ, R53 ;  /* 0x00000035ff35723e */ /* 0x000fe400000010ff */
[C---:B------:R-:W-:Y:S01]  /*69f0*/  ISETP.GT.AND P3, PT, R0.reuse, 0x8, P3 ;  /* 0x000000080000780c */ /* 0x040fe20001f64270 */
[----:B------:R-:W-:Y:S01]  /*6a00*/  @P4 STG.E.U16 desc[UR36][R6.64+0xf0], R52 ;  /* 0x0000f03406004986 */ /* 0x000fe2000c101524 */
[----:B------:R-:W-:-:S02]  /*6a10*/  ISETP.GT.AND P1, PT, R0, 0x8, P1 ;  /* 0x000000080000780c */ /* 0x000fc40000f24270 */
[----:B------:R-:W-:Y:S01]  /*6a20*/  ISETP.GT.AND P0, PT, R3, 0x81, PT ;  /* 0x000000810300780c */ /* 0x000fe20003f04270 */
[----:B------:R-:W-:Y:S01]  /*6a30*/  @P5 STG.E.U16 desc[UR36][R6.64+0xf2], R53 ;  /* 0x0000f23506005986 */ /* 0x000fe2000c101524 */
[C---:B------:R-:W-:Y:S02]  /*6a40*/  ISETP.GT.AND P4, PT, R0.reuse, RZ, P2 ;  /* 0x000000ff0000720c */ /* 0x040fe40001784270 */
        /* <DEDUP_REMOVED lines=8> */
[C---:B------:R-:W-:Y:S02]  /*6ad0*/  ISETP.GT.AND P1, PT, R0.reuse, 0x8, P0 ;  /* 0x000000080000780c */ /* 0x040fe40000724270 */
[C---:B------:R-:W-:Y:S01]  /*6ae0*/  ISETP.GT.AND P0, PT, R3.reuse, 0x89, PT ;  /* 0x000000890300780c */ /* 0x040fe20003f04270 */
[----:B------:R-:W-:Y:S01]  /*6af0*/  @P4 STG.E.U16 desc[UR36][R6.64+0x100], R24 ;  /* 0x0001001806004986 */ /* 0x000fe2000c101524 */
[----:B------:R-:W-:Y:S02]  /*6b00*/  ISETP.GT.AND P4, PT, R3, 0x88, PT ;  /* 0x000000880300780c */ /* 0x000fe40003f84270 */
[----:B------:R-:W-:Y:S01]  /*6b10*/  F2FP.BF16.F32.PACK_AB R26, RZ, R26 ;  /* 0x0000001aff1a723e */ /* 0x000fe200000010ff */
[----:B------:R-:W-:Y:S01]  /*6b20*/  @P5 STG.E.U16 desc[UR36][R6.64+0x102], R25 ;  /* 0x0001021906005986 */ /* 0x000fe2000c101524 */
[----:B------:R-:W-:-:S02]  /*6b30*/  ISETP.GT.AND P5, PT, R0, RZ, P4 ;  /* 0x000000ff0000720c */ /* 0x000fc400027a4270 */
[----:B------:R-:W-:Y:S01]  /*6b40*/  F2FP.BF16.F32.PACK_AB R27, RZ, R27 ;  /* 0x0000001bff1b723e */ /* 0x000fe200000010ff */
[----:B------:R-:W-:Y:S01]  /*6b50*/  @P2 STG.E.U16 desc[UR36][R8.64+0x100], R26 ;  /* 0x0001001a08002986 */ /* 0x000fe2000c101524 */
[----:B------:R-:W-:Y:S02]  /*6b60*/  F2FP.BF16.F32.PACK_AB R28, RZ, R28 ;  /* 0x0000001cff1c723e */ /* 0x000fe400000010ff */
[C---:B------:R-:W-:Y:S01]  /*6b70*/  ISETP.GT.AND P3, PT, R0.reuse, RZ, P0 ;  /* 0x000000ff0000720c */ /* 0x040fe20000764270 */
[----:B------:R-:W-:Y:S01]  /*6b80*/  @P1 STG.E.U16 desc[UR36][R8.64+0x102], R27 ;  /* 0x0001021b08001986 */ /* 0x000fe2000c101524 */
[C---:B------:R-:W-:Y:S02]  /*6b90*/  ISETP.GT.AND P4, PT, R0.reuse, 0x8, P4 ;  /* 0x000000080000780c */ /* 0x040fe40002784270 */
[----:B------:R-:W-:Y:S02]  /*6ba0*/  F2FP.BF16.F32.PACK_AB R29, RZ, R29 ;  /* 0x0000001dff1d723e */ /* 0x000fe400000010ff */
[----:B------:R-:W-:Y:S01]  /*6bb0*/  F2FP.BF16.F32.PACK_AB R30, RZ, R30 ;  /* 0x0000001eff1e723e */ /* 0x000fe200000010ff */
[----:B------:R-:W-:Y:S01]  /*6bc0*/  @P5 STG.E.U16 desc[UR36][R6.64+0x110], R28 ;  /* 0x0001101c06005986 */ /* 0x000fe2000c101524 */
[----:B------:R-:W-:-:S02]  /*6bd0*/  ISETP.GT.AND P5, PT, R0, 0x8, P0 ;  /* 0x000000080000780c */ /* 0x000fc400007a4270 */
[----:B------:R-:W-:Y:S02]  /*6be0*/  F2FP.BF16.F32.PACK_AB R31, RZ, R31 ;  /* 0x0000001fff1f723e */ /* 0x000fe400000010ff */
[C---:B------:R-:W-:Y:S01]  /*6bf0*/  ISETP.GT.AND P0, PT, R3.reuse, 0x91, PT ;  /* 0x000000910300780c */ /* 0x040fe20003f04270 */
[----:B------:R-:W-:Y:S01]  /*6c00*/  @P3 STG.E.U16 desc[UR36][R6.64+0x112], R29 ;  /* 0x0001121d06003986 */ /* 0x000fe2000c101524 */
[----:B------:R-:W-:Y:S02]  /*6c10*/  ISETP.GT.AND P3, PT, R3, 0x90, PT ;  /* 0x000000900300780c */ /* 0x000fe40003f64270 */
[----:B------:R-:W-:Y:S01]  /*6c20*/  F2FP.BF16.F32.PACK_AB R32, RZ, R32 ;  /* 0x00000020ff20723e */ /* 0x000fe200000010ff */
[----:B------:R-:W-:Y:S01]  /*6c30*/  @P4 STG.E.U16 desc[UR36][R8.64+0x110], R30 ;  /* 0x0001101e08004986 */ /* 0x000fe2000c101524 */
[C---:B------:R-:W-:Y:S02]  /*6c40*/  ISETP.GT.AND P4, PT, R0.reuse, RZ, P3 ;  /* 0x000000ff0000720c */ /* 0x040fe40001f84270 */
[----:B------:R-:W-:Y:S01]  /*6c50*/  F2FP.BF16.F32.PACK_AB R33, RZ, R33 ;  /* 0x00000021ff21723e */ /* 0x000fe200000010ff */
[----:B------:R-:W-:Y:S01]  /*6c60*/  @P5 STG.E.U16 desc[UR36][R8.64+0x112], R31 ;  /* 0x0001121f08005986 */ /* 0x000fe2000c101524 */
[----:B------:R-:W-:-:S02]  /*6c70*/  ISETP.GT.AND P5, PT, R0, RZ, P0 ;  /* 0x000000ff0000720c */ /* 0x000fc400007a4270 */
[C---:B------:R-:W-:Y:S02]  /*6c80*/  ISETP.GT.AND P2, PT, R3.reuse, 0x98, PT ;  /* 0x000000980300780c */ /* 0x040fe40003f44270 */
[----:B------:R-:W-:Y:S02]  /*6c90*/  ISETP.GT.AND P1, PT, R3, 0x99, PT ;  /* 0x000000990300780c */ /* 0x000fe40003f24270 */
[C---:B------:R-:W-:Y:S02]  /*6ca0*/  ISETP.GT.AND P3, PT, R0.reuse, 0x8, P3 ;  /* 0x000000080000780c */ /* 0x040fe40001f64270 */
[C---:B------:R-:W-:Y:S01]  /*6cb0*/  ISETP.GT.AND P0, PT, R0.reuse, 0x8, P0 ;  /* 0x000000080000780c */ /* 0x040fe20000704270 */
[----:B------:R-:W-:Y:S01]  /*6cc0*/  @P4 STG.E.U16 desc[UR36][R6.64+0x120], R32 ;  /* 0x0001202006004986 */ /* 0x000fe2000c101524 */
[C---:B------:R-:W-:Y:S02]  /*6cd0*/  ISETP.GT.AND P4, PT, R0.reuse, RZ, P1 ;  /* 0x000000ff0000720c */ /* 0x040fe40000f84270 */
[----:B------:R-:W-:Y:S01]  /*6ce0*/  F2FP.BF16.F32.PACK_AB R34, RZ, R34 ;  /* 0x00000022ff22723e */ /* 0x000fe200000010ff */
[----:B------:R-:W-:Y:S01]  /*6cf0*/  @P5 STG.E.U16 desc[UR36][R6.64+0x122], R33 ;  /* 0x0001222106005986 */ /* 0x000fe2000c101524 */
[----:B------:R-:W-:-:S02]  /*6d00*/  ISETP.GT.AND P5, PT, R0, RZ, P2 ;  /* 0x000000ff0000720c */ /* 0x000fc400017a4270 */
[C---:B------:R-:W-:Y:S02]  /*6d10*/  ISETP.GT.AND P2, PT, R0.reuse, 0x8, P2 ;  /* 0x000000080000780c */ /* 0x040fe40001744270 */
[----:B------:R-:W-:Y:S01]  /*6d20*/  F2FP.BF16.F32.PACK_AB R35, RZ, R35 ;  /* 0x00000023ff23723e */ /* 0x000fe200000010ff */
[----:B------:R-:W-:Y:S01]  /*6d30*/  @P3 STG.E.U16 desc[UR36][R8.64+0x120], R34 ;  /* 0x0001202208003986 */ /* 0x000fe2000c101524 */
[----:B------:R-:W-:Y:S02]  /*6d40*/  ISETP.GT.AND P1, PT, R0, 0x8, P1 ;  /* 0x000000080000780c */ /* 0x000fe40000f24270 */
[----:B------:R-:W-:Y:S01]  /*6d50*/  F2FP.BF16.F32.PACK_AB R36, RZ, R36 ;  /* 0x00000024ff24723e */ /* 0x000fe200000010ff */
[----:B------:R-:W-:Y:S01]  /*6d60*/  @P0 STG.E.U16 desc[UR36][R8.64+0x122], R35 ;  /* 0x0001222308000986 */ /* 0x000fe2000c101524 */
[----:B------:R-:W-:Y:S02]  /*6d70*/  F2FP.BF16.F32.PACK_AB R37, RZ, R37 ;  /* 0x00000025ff25723e */ /* 0x000fe400000010ff */
[----:B------:R-:W-:Y:S01]  /*6d80*/  F2FP.BF16.F32.PACK_AB R38, RZ, R38 ;  /* 0x00000026ff26723e */ /* 0x000fe200000010ff */
[----:B------:R-:W-:Y:S01]  /*6d90*/  @P5 STG.E.U16 desc[UR36][R6.64+0x130], R36 ;  /* 0x0001302406005986 */ /* 0x000fe2000c101524 */
[----:B------:R-:W-:-:S03]  /*6da0*/  F2FP.BF16.F32.PACK_AB R39, RZ, R39 ;  /* 0x00000027ff27723e */ /* 0x000fc600000010ff */
[----:B------:R0:W-:Y:S02]  /*6db0*/  @P4 STG.E.U16 desc[UR36][R6.64+0x132], R37 ;  /* 0x0001322506004986 */ /* 0x0001e4000c101524 */
[----:B0-----:R-:W-:Y:S02]  /*6dc0*/  @P2 IMAD.MOV.U32 R6, RZ, RZ, R8 ;  /* 0x000000ffff062224 */ /* 0x001fe400078e0008 */
[----:B------:R-:W-:-:S05]  /*6dd0*/  @P2 IMAD.MOV.U32 R7, RZ, RZ, R9 ;  /* 0x000000ffff072224 */ /* 0x000fca00078e0009 */
[----:B------:R0:W-:Y:S04]  /*6de0*/  @P2 STG.E.U16 desc[UR36][R6.64+0x130], R38 ;  /* 0x0001302606002986 */ /* 0x0001e8000c101524 */
[----:B------:R0:W-:Y:S02]  /*6df0*/  @P1 STG.E.U16 desc[UR36][R8.64+0x132], R39 ;  /* 0x0001322708001986 */ /* 0x0001e4000c101524 */
.L_x_187:
[----:B------:R-:W-:Y:S05]  /*6e00*/  BSYNC B0 ;  /* 0x0000000000007941 */ /* 0x000fea0003800000 */
.L_x_29:
[----:B------:R-:W-:Y:S01]  /*6e10*/  ULDC UR4, c[0x0][0xc] ;  /* 0x0000030000047ab9 */ /* 0x000fe20000000800 */
[----:B------:R-:W-:Y:S01]  /*6e20*/  ULDC UR5, c[0x0][0x10] ;  /* 0x0000040000057ab9 */ /* 0x000fe20000000800 */
[----:B0-----:R-:W0:Y:S01]  /*6e30*/  LDC R3, c[0x0][0x14] ;  /* 0x00000500ff037b82 */ /* 0x001e220000000800 */
[----:B------:R-:W-:Y:S01]  /*6e40*/  UIMAD.WIDE.U32 UR4, UR4, UR5, URZ ;  /* 0x00000005040472a5 */ /* 0x000fe2000f8e003f */
[----:B------:R-:W-:Y:S01]  /*6e50*/  PRMT R0, RZ, 0x7610, R0 ;  /* 0x00007610ff007816 */ /* 0x000fe20000000000 */
[----:B------:R-:W-:Y:S02]  /*6e60*/  IMAD.MOV.U32 R107, RZ, RZ, -0x1 ;  /* 0xffffffffff6b7424 */ /* 0x000fe400078e00ff */
[----:B------:R-:W-:Y:S02]  /*6e70*/  IMAD.MOV.U32 R105, RZ, RZ, -0x1 ;  /* 0xffffffffff697424 */ /* 0x000fe400078e00ff */
[----:B0-----:R-:W-:-:S04]  /*6e80*/  IMAD.WIDE.U32 R16, R3, UR4, R16 ;  /* 0x0000000403107c25 */ /* 0x001fc8000f8e0010 */
[----:B------:R-:W-:Y:S01]  /*6e90*/  IMAD R3, R3, UR5, RZ ;  /* 0x0000000503037c24 */ /* 0x000fe2000f8e02ff */
[----:B------:R-:W-:Y:S02]  /*6ea0*/  ULDC.64 UR4, c[0x0][0x650] ;  /* 0x0001940000047ab9 */ /* 0x000fe40000000a00 */
[----:B------:R-:W-:Y:S01]  /*6eb0*/  ISETP.GE.U32.AND P0, PT, R16, UR4, PT ;  /* 0x0000000410007c0c */ /* 0x000fe2000bf06070 */
[----:B------:R-:W-:-:S05]  /*6ec0*/  IMAD.IADD R17, R17, 0x1, R3 ;  /* 0x0000000111117824 */ /* 0x000fca00078e0203 */
[----:B------:R-:W-:-:S13]  /*6ed0*/  ISETP.GE.U32.AND.EX P0, PT, R17, UR5, PT, P0 ;  /* 0x0000000511007c0c */ /* 0x000fda000bf06100 */
[----:B------:R-:W-:Y:S05]  /*6ee0*/  @P0 BRA `(.L_x_188) ;  /* 0x0000000400640947 */ /* 0x000fea0003800000 */
[----:B------:R-:W0:Y:S01]  /*6ef0*/  S2R R12, SR_CTAID.X ;  /* 0x00000000000c7919 */ /* 0x000e220000002500 */
[----:B------:R-:W0:Y:S01]  /*6f00*/  LDC.64 R10, c[0x0][0x628] ;  /* 0x00018a00ff0a7b82 */ /* 0x000e220000000a00 */
[----:B------:R-:W-:Y:S01]  /*6f10*/  ULDC UR4, c[0x0][0x150] ;  /* 0x0000540000047ab9 */ /* 0x000fe20000000800 */
[----:B-1234-:R-:W-:Y:S01]  /*6f20*/  IMAD.MOV.U32 R8, RZ, RZ, R16 ;  /* 0x000000ffff087224 */ /* 0x01efe200078e0010 */
[----:B------:R-:W1:Y:S01]  /*6f30*/  S2R R24, SR_CTAID.Y ;  /* 0x0000000000187919 */ /* 0x000e620000002600 */
[----:B------:R-:W-:-:S04]  /*6f40*/  IMAD.MOV.U32 R9, RZ, RZ, R17 ;  /* 0x000000ffff097224 */ /* 0x000fc800078e0011 */
[----:B------:R-:W2:Y:S08]  /*6f50*/  LDC R21, c[0x0][0x144] ;  /* 0x00005100ff157b82 */ /* 0x000eb00000000800 */
[----:B------:R-:W3:Y:S08]  /*6f60*/  LDC R0, c[0x0][0x630] ;  /* 0x00018c00ff007b82 */ /* 0x000ef00000000800 */
[----:B------:R-:W4:Y:S01]  /*6f70*/  LDC.64 R14, c[0x0][0x620] ;  /* 0x00018800ff0e7b82 */ /* 0x000f220000000a00 */
[----:B0-----:R-:W-:-:S04]  /*6f80*/  ISETP.NE.U32.AND P0, PT, R10, RZ, PT ;  /* 0x000000ff0a00720c */ /* 0x001fc80003f05070 */
[----:B------:R-:W-:Y:S02]  /*6f90*/  ISETP.NE.AND.EX P0, PT, R11, RZ, PT, P0 ;  /* 0x000000ff0b00720c */ /* 0x000fe40003f05300 */
[----:B------:R-:W-:-:S05]  /*6fa0*/  I2FP.F32.U32 R3, R12 ;  /* 0x0000000c00037245 */ /* 0x000fca0000201000 */
[----:B------:R-:W-:-:S04]  /*6fb0*/  FMUL R3, R3, UR4 ;  /* 0x0000000403037c20 */ /* 0x000fc80008400000 */
[----:B------:R0:W0:Y:S02]  /*6fc0*/  F2I.U32.TRUNC.NTZ R20, R3 ;  /* 0x0000000300147305 */ /* 0x000024000020f000 */
[----:B-123--:R-:W-:Y:S05]  /*6fd0*/  @!P0 BRA `(.L_x_189) ;  /* 0x0000000000288947 */ /* 0x00efea0003800000 */
[----:B0-----:R-:W0:Y:S02]  /*6fe0*/  LDC R3, c[0x0][0x634] ;  /* 0x00018d00ff037b82 */ /* 0x001e240000000800 */
        /* <DEDUP_REMOVED lines=9> */
.L_x_189:
[----:B------:R-:W1:Y:S01]  /*7080*/  LDC.64 R28, c[0x0][0x640] ;  /* 0x00019000ff1c7b82 */ /* 0x000e620000000a00 */
[-CC-:B------:R-:W-:Y:S01]  /*7090*/  SHF.R.U64 R105, R8, R0.reuse, R9.reuse ;  /* 0x0000000008697219 */ /* 0x180fe20000001209 */
[----:B0-----:R-:W-:Y:S01]  /*70a0*/  IMAD.MOV R20, RZ, RZ, -R20 ;  /* 0x000000ffff147224 */ /* 0x001fe200078e0a14 */
[----:B------:R-:W-:Y:S01]  /*70b0*/  SHF.R.U32.HI R0, RZ, R0, R9 ;  /* 0x00000000ff007219 */ /* 0x000fe20000011609 */
[----:B------:R-:W-:Y:S01]  /*70c0*/  ULDC UR4, c[0x0][0x154] ;  /* 0x0000550000047ab9 */ /* 0x000fe20000000800 */
[----:B------:R-:W-:Y:S01]  /*70d0*/  IADD3 R3, P0, RZ, -R105, RZ ;  /* 0x80000069ff037210 */ /* 0x000fe20007f1e0ff */
[----:B------:R-:W-:Y:S02]  /*70e0*/  IMAD R21, R21, R20, R12 ;  /* 0x0000001415157224 */ /* 0x000fe400078e020c */
[----:B------:R-:W0:Y:S01]  /*70f0*/  LDC R6, c[0x0][0x618] ;  /* 0x00018600ff067b82 */ /* 0x000e220000000800 */
[----:B------:R-:W-:Y:S02]  /*7100*/  IMAD.MOV.U32 R7, RZ, RZ, 0x1 ;  /* 0x00000001ff077424 */ /* 0x000fe400078e00ff */
[----:B------:R-:W-:-:S04]  /*7110*/  IMAD.X R5, RZ, RZ, ~R0, P0 ;  /* 0x000000ffff057224 */ /* 0x000fc800000e0e00 */
[-C--:B----4-:R-:W-:Y:S01]  /*7120*/  IMAD R0, R5, R14.reuse, RZ ;  /* 0x0000000e05007224 */ /* 0x090fe200078e02ff */
[----:B------:R-:W2:Y:S01]  /*7130*/  LDC R8, c[0x0][0x608] ;  /* 0x00018200ff087b82 */ /* 0x000ea20000000800 */
[----:B------:R-:W-:-:S04]  /*7140*/  IMAD.WIDE.U32 R4, R3, R14, R16 ;  /* 0x0000000e03047225 */ /* 0x000fc800078e0010 */
[----:B------:R-:W-:Y:S01]  /*7150*/  IMAD R3, R3, R15, R0 ;  /* 0x0000000f03037224 */ /* 0x000fe200078e0200 */
[----:B------:R-:W-:Y:S02]  /*7160*/  I2FP.F32.U32 R0, R24 ;  /* 0x0000001800007245 */ /* 0x000fe40000201000 */
[----:B------:R-:W3:Y:S01]  /*7170*/  LDC R26, c[0x0][0x658] ;  /* 0x00019600ff1a7b82 */ /* 0x000ee20000000800 */
[----:B------:R-:W-:Y:S01]  /*7180*/  IMAD.IADD R3, R5, 0x1, R3 ;  /* 0x0000000105037824 */ /* 0x000fe200078e0203 */
[----:B-1----:R-:W-:Y:S01]  /*7190*/  ISETP.NE.U32.AND P0, PT, R28, RZ, PT ;  /* 0x000000ff1c00720c */ /* 0x002fe20003f05070 */
[----:B------:R-:W-:Y:S01]  /*71a0*/  FMUL R0, R0, UR4 ;  /* 0x0000000400007c20 */ /* 0x000fe20008400000 */
[----:B------:R-:W-:Y:S02]  /*71b0*/  IMAD.MOV.U32 R5, RZ, RZ, -0x1 ;  /* 0xffffffffff057424 */ /* 0x000fe400078e00ff */
[----:B------:R-:W-:Y:S01]  /*71c0*/  ISETP.NE.AND.EX P0, PT, R29, RZ, PT, P0 ;  /* 0x000000ff1d00720c */ /* 0x000fe20003f05300 */
[----:B------:R1:W4:Y:S01]  /*71d0*/  F2I.U32.TRUNC.NTZ R13, R0 ;  /* 0x00000000000d7305 */ /* 0x000322000020f000 */
[----:B------:R-:W1:Y:S01]  /*71e0*/  LDC R15, c[0x0][0x148] ;  /* 0x00005200ff0f7b82 */ /* 0x000e620000000800 */
[----:B0-----:R-:W-:-:S02]  /*71f0*/  SHF.R.U64 R12, R4, R6, R3 ;  /* 0x00000006040c7219 */ /* 0x001fc40000001203 */
[----:B------:R-:W-:-:S05]  /*7200*/  SHF.R.U32.HI R3, RZ, R6, R3 ;  /* 0x00000006ff037219 */ /* 0x000fca0000011603 */
[----:B------:R-:W0:Y:S01]  /*7210*/  LDC R20, c[0x0][0x600] ;  /* 0x00018000ff147b82 */ /* 0x000e220000000800 */
[-CC-:B--2---:R-:W-:Y:S02]  /*7220*/  SHF.R.U64 R10, R12, R8.reuse, R3.reuse ;  /* 0x000000080c0a7219 */ /* 0x184fe40000001203 */
[----:B------:R-:W-:-:S05]  /*7230*/  SHF.R.U32.HI R3, RZ, R8, R3 ;  /* 0x00000008ff037219 */ /* 0x000fca0000011603 */
[----:B------:R-:W2:Y:S01]  /*7240*/  LDC R27, c[0x0][0x648] ;  /* 0x00019200ff1b7b82 */ /* 0x000ea20000000800 */
[-C--:B---3--:R-:W-:Y:S02]  /*7250*/  SHF.L.U32 R4, R5, R26.reuse, RZ ;  /* 0x0000001a05047219 */ /* 0x088fe400000006ff */
[-CC-:B------:R-:W-:Y:S02]  /*7260*/  SHF.R.U64 R14, R10, R26.reuse, R3.reuse ;  /* 0x0000001a0a0e7219 */ /* 0x180fe40000001203 */
[----:B------:R-:W-:Y:S02]  /*7270*/  SHF.R.U32.HI R5, RZ, R26, R3 ;  /* 0x0000001aff057219 */ /* 0x000fe40000011603 */
[----:B------:R-:W-:Y:S01]  /*7280*/  LOP3.LUT R25, RZ, R4, RZ, 0x33, !PT ;  /* 0x00000004ff197212 */ /* 0x000fe200078e33ff */
[----:B------:R-:W3:Y:S01]  /*7290*/  LDC R30, c[0x0][0x638] ;  /* 0x00018e00ff1e7b82 */ /* 0x000ee20000000800 */
[----:B------:R-:W-:Y:S01]  /*72a0*/  SHF.L.U32 R26, R7, R26, RZ ;  /* 0x0000001a071a7219 */ /* 0x000fe200000006ff */
[----:B------:R-:W-:-:S06]  /*72b0*/  IMAD.MOV.U32 R4, RZ, RZ, R14 ;  /* 0x000000ffff047224 */ /* 0x000fcc00078e000e */
[----:B------:R-:W0:Y:S01]  /*72c0*/  LDC R31, c[0x0][0x610] ;  /* 0x00018400ff1f7b82 */ /* 0x000e220000000800 */
[----:B----4-:R-:W-:Y:S05]  /*72d0*/  @!P0 BRA `(.L_x_190) ;  /* 0x0000000000288947 */ /* 0x010fea0003800000 */
[----:B------:R-:W4:Y:S02]  /*72e0*/  LDC R3, c[0x0][0x64c] ;  /* 0x00019300ff037b82 */ /* 0x000f240000000800 */
[----:B----4-:R-:W-:-:S05]  /*72f0*/  IADD3 R3, P0, R14, R3, RZ ;  /* 0x000000030e037210 */ /* 0x010fca0007f1e0ff */
        /* <DEDUP_REMOVED lines=8> */
.L_x_190:
[----:B------:R-:W-:Y:S01]  /*7380*/  ISETP.NE.AND P0, PT, R2, 0x1, PT ;  /* 0x000000010200780c */ /* 0x000fe20003f05270 */
[----:B0-----:R-:W-:Y:S01]  /*7390*/  VIADD R7, R20, 0xffffffff ;  /* 0xffffffff14077836 */ /* 0x001fe20000000000 */
[----:B-12---:R-:W-:Y:S01]  /*73a0*/  SHF.R.U64 R0, R4, R27, R5 ;  /* 0x0000001b04007219 */ /* 0x006fe20000001205 */
[----:B------:R-:W-:Y:S01]  /*73b0*/  IMAD.MOV R13, RZ, RZ, -R13 ;  /* 0x000000ffff0d7224 */ /* 0x000fe200078e0a0d */
[----:B------:R-:W-:Y:S01]  /*73c0*/  LOP3.LUT R5, R10, R25, RZ, 0xc0, !PT ;  /* 0x000000190a057212 */ /* 0x000fe200078ec0ff */
[----:B------:R-:W-:Y:S02]  /*73d0*/  IMAD.MOV.U32 R6, RZ, RZ, 0x1 ;  /* 0x00000001ff067424 */ /* 0x000fe400078e00ff */
[----:B------:R-:W-:Y:S02]  /*73e0*/  IMAD.MOV R3, RZ, RZ, -R0 ;  /* 0x000000ffff037224 */ /* 0x000fe400078e0a00 */
[----:B------:R-:W-:Y:S01]  /*73f0*/  IMAD R4, R26, R0, R5 ;  /* 0x000000001a047224 */ /* 0x000fe200078e0205 */
[----:B------:R-:W-:Y:S01]  /*7400*/  LOP3.LUT R5, R12, R7, RZ, 0xc0, !PT ;  /* 0x000000070c057212 */ /* 0x000fe200078ec0ff */
[----:B---3--:R-:W-:-:S02]  /*7410*/  IMAD R0, R3, R30, R14 ;  /* 0x0000001e03007224 */ /* 0x008fc400078e020e */
[----:B------:R-:W-:Y:S02]  /*7420*/  @P0 IMAD R21, R15, R13, R24 ;  /* 0x0000000d0f150224 */ /* 0x000fe400078e0218 */
[----:B------:R-:W-:Y:S01]  /*7430*/  IMAD R3, R0, R20, R5 ;  /* 0x0000001400037224 */ /* 0x000fe200078e0205 */
[----:B------:R-:W-:Y:S01]  /*7440*/  PRMT R0, R6, 0x7610, R0 ;  /* 0x0000761006007816 */ /* 0x000fe20000000000 */
[----:B------:R-:W-:-:S05]  /*7450*/  IMAD R4, R4, R31, R21 ;  /* 0x0000001f04047224 */ /* 0x000fca00078e0215 */
[----:B------:R-:W-:Y:S02]  /*7460*/  SEL R107, R3, R4, !P0 ;  /* 0x00000004036b7207 */ /* 0x000fe40004000000 */
[----:B------:R-:W-:-:S07]  /*7470*/  SEL R4, R4, R3, !P0 ;  /* 0x0000000304047207 */ /* 0x000fce0004000000 */
.L_x_188:
[----:B------:R-:W-:Y:S01]  /*7480*/  LOP3.LUT P0, RZ, R0, 0xff, RZ, 0xc0, !PT ;  /* 0x000000ff00ff7812 */ /* 0x000fe2000780c0ff */
[----:B------:R-:W-:-:S12]  /*7490*/  IMAD.MOV.U32 R106, RZ, RZ, R4 ;  /* 0x000000ffff6a7224 */ /* 0x000fd800078e0004 */
[----:B------:R-:W-:Y:S05]  /*74a0*/  @P0 BRA `(.L_x_191) ;  /* 0xffffff9c00540947 */ /* 0x000fea000383ffff */
[----:B------:R-:W-:Y:S05]  /*74b0*/  EXIT ;  /* 0x000000000000794d */ /* 0x000fea0003800000 */
.L_x_4:
[----:B0-----:R-:W-:Y:S01]  /*74c0*/  ULDC.64 UR4, c[0x0][0x650] ;  /* 0x0001940000047ab9 */ /* 0x001fe20000000a00 */
        /* <DEDUP_REMOVED lines=25> */
.L_x_193:
[--C-:B------:R-:W-:Y:S01]  /*7660*/  SHF.R.U64 R12, R10, R14, R11.reuse ;  /* 0x0000000e0a0c7219 */ /* 0x100fe2000000120b */
[----:B------:R-:W0:Y:S01]  /*7670*/  LDC R22, c[0x0][0x618] ;  /* 0x00018600ff167b82 */ /* 0x000e220000000800 */
[----:B------:R-:W-:Y:S01]  /*7680*/  I2FP.F32.U32 R6, R4 ;  /* 0x0000000400067245 */ /* 0x000fe20000201000 */
[----:B------:R-:W-:Y:S01]  /*7690*/  ULDC UR4, c[0x0][0x150] ;  /* 0x0000540000047ab9 */ /* 0x000fe20000000800 */
[----:B------:R-:W-:Y:S02]  /*76a0*/  SHF.R.U32.HI R5, RZ, R14, R11 ;  /* 0x0000000eff057219 */ /* 0x000fe4000001160b */
[----:B------:R-:W-:Y:S01]  /*76b0*/  IADD3 R9, P0, RZ, -R12, RZ ;  /* 0x8000000cff097210 */ /* 0x000fe20007f1e0ff */
[----:B------:R-:W-:Y:S01]  /*76c0*/  FMUL R11, R6, UR4 ;  /* 0x00000004060b7c20 */ /* 0x000fe20008400000 */
[----:B------:R-:W-:Y:S01]  /*76d0*/  ULDC UR4, c[0x0][0x154] ;  /* 0x0000550000047ab9 */ /* 0x000fe20000000800 */
[----:B------:R-:W1:Y:S02]  /*76e0*/  LDC.64 R24, c[0x0][0x640] ;  /* 0x00019000ff187b82 */ /* 0x000e640000000a00 */
[----:B------:R-:W-:-:S02]  /*76f0*/  IMAD.X R5, RZ, RZ, ~R5, P0 ;  /* 0x000000ffff057224 */ /* 0x000fc400000e0e05 */
[----:B------:R-:W2:Y:S01]  /*7700*/  F2I.U32.TRUNC.NTZ R11, R11 ;  /* 0x0000000b000b7305 */ /* 0x000ea2000020f000 */
[----:B------:R-:W-:-:S03]  /*7710*/  IMAD.WIDE.U32 R6, R9, R20, R16 ;  /* 0x0000001409067225 */ /* 0x000fc600078e0010 */
[----:B------:R-:W3:Y:S01]  /*7720*/  LDC R13, c[0x0][0x144] ;  /* 0x00005100ff0d7b82 */ /* 0x000ee20000000800 */
[----:B------:R-:W-:-:S04]  /*7730*/  IMAD R8, R5, R20, RZ ;  /* 0x0000001405087224 */ /* 0x000fc800078e02ff */
[----:B------:R-:W-:Y:S02]  /*7740*/  IMAD R5, R9, R21, R8 ;  /* 0x0000001509057224 */ /* 0x000fe400078e0208 */
[----:B------:R-:W-:Y:S01]  /*7750*/  IMAD.MOV.U32 R8, RZ, RZ, -0x1 ;  /* 0xffffffffff087424 */ /* 0x000fe200078e00ff */
[----:B------:R-:W4:Y:S01]  /*7760*/  LDC R14, c[0x0][0x608] ;  /* 0x00018200ff0e7b82 */ /* 0x000f220000000800 */
[----:B------:R-:W-:Y:S01]  /*7770*/  IMAD.IADD R5, R7, 0x1, R5 ;  /* 0x0000000107057824 */ /* 0x000fe200078e0205 */
[----:B------:R-:W-:-:S04]  /*7780*/  I2FP.F32.U32 R7, R3 ;  /* 0x0000000300077245 */ /* 0x000fc80000201000 */
[-C--:B0-----:R-:W-:Y:S01]  /*7790*/  SHF.R.U64 R10, R6, R22.reuse, R5 ;  /* 0x00000016060a7219 */ /* 0x081fe20000001205 */
[----:B--2---:R-:W-:Y:S01]  /*77a0*/  IMAD.MOV R6, RZ, RZ, -R11 ;  /* 0x000000ffff067224 */ /* 0x004fe200078e0a0b */
[----:B------:R-:W0:Y:S01]  /*77b0*/  LDC R9, c[0x0][0x658] ;  /* 0x00019600ff097b82 */ /* 0x000e220000000800 */
[----:B-1----:R-:W-:Y:S01]  /*77c0*/  ISETP.NE.U32.AND P0, PT, R24, RZ, PT ;  /* 0x000000ff1800720c */ /* 0x002fe20003f05070 */
[----:B------:R-:W-:Y:S01]  /*77d0*/  FMUL R7, R7, UR4 ;  /* 0x0000000407077c20 */ /* 0x000fe20008400000 */
[----:B------:R-:W-:Y:S02]  /*77e0*/  SHF.R.U32.HI R5, RZ, R22, R5 ;  /* 0x00000016ff057219 */ /* 0x000fe40000011605 */
[----:B------:R-:W-:-:S03]  /*77f0*/  ISETP.NE.AND.EX P0, PT, R25, RZ, PT, P0 ;  /* 0x000000ff1900720c */ /* 0x000fc60003f05300 */
[----:B------:R-:W1:Y:S01]  /*7800*/  LDC R20, c[0x0][0x148] ;  /* 0x00005200ff147b82 */ /* 0x000e620000000800 */
[----:B---3--:R-:W-:Y:S02]  /*7810*/  IMAD R23, R13, R6, R4 ;  /* 0x000000060d177224 */ /* 0x008fe400078e0204 */
[----:B------:R-:W-:-:S05]  /*7820*/  IMAD.MOV.U32 R6, RZ, RZ, 0x1 ;  /* 0x00000001ff067424 */ /* 0x000fca00078e00ff */
[----:B------:R-:W2:Y:S01]  /*7830*/  LDC R21, c[0x0][0x600] ;  /* 0x00018000ff157b82 */ /* 0x000ea20000000800 */
[-CC-:B----4-:R-:W-:Y:S02]  /*7840*/  SHF.R.U64 R13, R10, R14.reuse, R5.reuse ;  /* 0x0000000e0a0d7219 */ /* 0x190fe40000001205 */
[----:B------:R-:W-:Y:S02]  /*7850*/  SHF.R.U32.HI R4, RZ, R14, R5 ;  /* 0x0000000eff047219 */ /* 0x000fe40000011605 */
[----:B------:R3:W4:Y:S03]  /*7860*/  F2I.U32.TRUNC.NTZ R14, R7 ;  /* 0x00000007000e7305 */ /* 0x000726000020f000 */
[----:B------:R-:W1:Y:S01]  /*7870*/  LDC R26, c[0x0][0x648] ;  /* 0x00019200ff1a7b82 */ /* 0x000e620000000800 */
[-C--:B0-----:R-:W-:Y:S02]  /*7880*/  SHF.R.U64 R15, R13, R9.reuse, R4 ;  /* 0x000000090d0f7219 */ /* 0x081fe40000001204 */
[----:B------:R-:W-:-:S02]  /*7890*/  SHF.L.U32 R8, R8, R9, RZ ;  /* 0x0000000908087219 */ /* 0x000fc400000006ff */
[-C--:B------:R-:W-:Y:S01]  /*78a0*/  SHF.R.U32.HI R5, RZ, R9.reuse, R4 ;  /* 0x00000009ff057219 */ /* 0x080fe20000011604 */
[----:B------:R-:W-:Y:S01]  /*78b0*/  IMAD.MOV.U32 R4, RZ, RZ, R15 ;  /* 0x000000ffff047224 */ /* 0x000fe200078e000f */
[----:B------:R-:W-:Y:S01]  /*78c0*/  SHF.L.U32 R22, R6, R9, RZ ;  /* 0x0000000906167219 */ /* 0x000fe200000006ff */
[----:B------:R-:W0:Y:S01]  /*78d0*/  LDC R27, c[0x0][0x638] ;  /* 0x00018e00ff1b7b82 */ /* 0x000e220000000800 */
[----:B------:R-:W-:-:S07]  /*78e0*/  LOP3.LUT R28, RZ, R8, RZ, 0x33, !PT ;  /* 0x00000008ff1c7212 */ /* 0x000fce00078e33ff */
        /* <DEDUP_REMOVED lines=12> */
.L_x_194:
[----:B------:R-:W-:Y:S01]  /*79b0*/  ISETP.NE.AND P0, PT, R2, 0x1, PT ;  /* 0x000000010200780c */ /* 0x000fe20003f05270 */
[----:B--2---:R-:W-:Y:S01]  /*79c0*/  VIADD R7, R21, 0xffffffff ;  /* 0xffffffff15077836 */ /* 0x004fe20000000000 */
[----:B-1----:R-:W-:Y:S01]  /*79d0*/  SHF.R.U64 R5, R4, R26, R5 ;  /* 0x0000001a04057219 */ /* 0x002fe20000001205 */
[----:B------:R-:W-:Y:S01]  /*79e0*/  IMAD.MOV R14, RZ, RZ, -R14 ;  /* 0x000000ffff0e7224 */ /* 0x000fe200078e0a0e */
[----:B------:R-:W-:Y:S01]  /*79f0*/  LOP3.LUT R4, R13, R28, RZ, 0xc0, !PT ;  /* 0x0000001c0d047212 */ /* 0x000fe200078ec0ff */
[----:B------:R-:W-:Y:S01]  /*7a00*/  IMAD.MOV.U32 R8, RZ, RZ, R12 ;  /* 0x000000ffff087224 */ /* 0x000fe200078e000c */
[----:B------:R-:W-:Y:S01]  /*7a10*/  LOP3.LUT R10, R10, R7, RZ, 0xc0, !PT ;  /* 0x000000070a0a7212 */ /* 0x000fe200078ec0ff */
[----:B------:R-:W-:Y:S02]  /*7a20*/  IMAD.MOV R6, RZ, RZ, -R5 ;  /* 0x000000ffff067224 */ /* 0x000fe400078e0a05 */
[----:B------:R-:W-:-:S04]  /*7a30*/  IMAD R4, R22, R5, R4 ;  /* 0x0000000516047224 */ /* 0x000fc800078e0204 */
[----:B------:R-:W-:Y:S02]  /*7a40*/  @P0 IMAD R23, R20, R14, R3 ;  /* 0x0000000e14170224 */ /* 0x000fe400078e0203 */
[----:B0-----:R-:W-:Y:S02]  /*7a50*/  IMAD R3, R6, R27, R15 ;  /* 0x0000001b06037224 */ /* 0x001fe400078e020f */
[----:B------:R-:W-:Y:S02]  /*7a60*/  IMAD R7, R4, R29, R23 ;  /* 0x0000001d04077224 */ /* 0x000fe400078e0217 */
[----:B------:R-:W-:Y:S02]  /*7a70*/  IMAD R4, R3, R21, R10 ;  /* 0x0000001503047224 */ /* 0x000fe400078e020a */
[----:B------:R-:W-:-:S03]  /*7a80*/  IMAD.MOV.U32 R6, RZ, RZ, 0x1 ;  /* 0x00000001ff067424 */ /* 0x000fc600078e00ff */
[----:B------:R-:W-:Y:S02]  /*7a90*/  SEL R9, R4, R7, !P0 ;  /* 0x0000000704097207 */ /* 0x000fe40004000000 */
[----:B------:R-:W-:-:S07]  /*7aa0*/  SEL R7, R7, R4, !P0 ;  /* 0x0000000407077207 */ /* 0x000fce0004000000 */
.L_x_192:
[----:B------:R-:W-:-:S08]  /*7ab0*/  NOP ;  /* 0x0000000000007918 */ /* 0x000fd00000000000 */
[----:B------:R-:W0:-:S00]  /*7ac0*/  USETMAXREG.DEALLOC.CTAPOOL 0x28 ;  /* 0x00000028000079c8 */ /* 0x000e0000080e0500 */
[----:B0-----:R-:W-:-:S13]  /*7ad0*/  ISETP.NE.AND P0, PT, R0, RZ, PT ;  /* 0x000000ff0000720c */ /* 0x001fda0003f05270 */
[----:B------:R-:W-:Y:S05]  /*7ae0*/  @P0 EXIT ;  /* 0x000000000000094d */ /* 0x000fea0003800000 */
[----:B------:R-:W-:Y:S01]  /*7af0*/  LOP3.LUT P0, RZ, R6, 0xff, RZ, 0xc0, !PT ;  /* 0x000000ff06ff7812 */ /* 0x000fe2000780c0ff */
[----:B------:R-:W-:Y:S02]  /*7b00*/  IMAD.MOV.U32 R0, RZ, RZ, 0x1 ;  /* 0x00000001ff007424 */ /* 0x000fe400078e00ff */
[----:B------:R-:W-:-:S10]  /*7b10*/  IMAD.MOV.U32 R12, RZ, RZ, RZ ;  /* 0x000000ffff0c7224 */ /* 0x000fd400078e00ff */
[----:B------:R-:W-:Y:S05]  /*7b20*/  @!P0 BRA `(.L_x_195) ;  /* 0x0000000c00308947 */ /* 0x000fea0003800000 */
[----:B------:R-:W0:Y:S01]  /*7b30*/  LDC R0, c[0x0][0x28c] ;  /* 0x0000a300ff007b82 */ /* 0x000e220000000800 */
[----:B------:R-:W-:Y:S01]  /*7b40*/  ULDC UR5, c[0x0][0x600] ;  /* 0x0001800000057ab9 */ /* 0x000fe20000000800 */
[----:B------:R-:W-:Y:S01]  /*7b50*/  ULDC UR4, c[0x0][0xc] ;  /* 0x0000030000047ab9 */ /* 0x000fe20000000800 */
[----:B------:R-:W-:Y:S01]  /*7b60*/  UIADD3 UR16, UR5, -0x1, URZ ;  /* 0xffffffff05107890 */ /* 0x000fe2000fffe03f */
[C---:B------:R-:W-:Y:S01]  /*7b70*/  LOP3.LUT P2, RZ, R18.reuse, 0x7f, RZ, 0xc0, !PT ;  /* 0x0000007f12ff7812 */ /* 0x040fe2000784c0ff */
[----:B------:R-:W-:Y:S01]  /*7b80*/  ULDC UR6, c[0x0][0x658] ;  /* 0x0001960000067ab9 */ /* 0x000fe20000000800 */
[----:B------:R-:W-:Y:S01]  /*7b90*/  ULDC UR5, c[0x0][0x10] ;  /* 0x0000040000057ab9 */ /* 0x000fe20000000800 */
[----:B------:R-:W-:Y:S01]  /*7ba0*/  UMOV UR7, 0xffffffff ;  /* 0xffffffff00077882 */ /* 0x000fe20000000000 */
[----:B------:R-:W-:Y:S01]  /*7bb0*/  UMOV UR8, 0x1 ;  /* 0x0000000100087882 */ /* 0x000fe20000000000 */
[----:B------:R-:W-:Y:S01]  /*7bc0*/  UIMAD.WIDE.U32 UR4, UR4, UR5, URZ ;  /* 0x00000005040472a5 */ /* 0x000fe2000f8e003f */
[----:B------:R-:W-:Y:S01]  /*7bd0*/  LOP3.LUT P0, RZ, R18, 0x1f, RZ, 0xc0, !PT ;  /* 0x0000001f12ff7812 */ /* 0x000fe2000780c0ff */
[----:B------:R-:W-:Y:S01]  /*7be0*/  USHF.L.U32 UR7, UR7, UR6, URZ ;  /* 0x0000000607077299 */ /* 0x000fe2000800063f */
[----:B------:R-:W-:Y:S01]  /*7bf0*/  BSSY B0, `(.L_x_195) ;  /* 0x00000bf000007945 */ /* 0x000fe20003800000 */
[----:B------:R-:W-:Y:S01]  /*7c00*/  USHF.L.U32 UR18, UR8, UR6, URZ ;  /* 0x0000000608127299 */ /* 0x000fe2000800063f */
[----:B------:R-:W-:Y:S01]  /*7c10*/  IMAD.MOV.U32 R13, RZ, RZ, 0x1 ;  /* 0x00000001ff0d7424 */ /* 0x000fe200078e00ff */
[----:B------:R-:W-:Y:S01]  /*7c20*/  LOP3.LUT R11, R19, 0x2, RZ, 0xfc, !PT ;  /* 0x00000002130b7812 */ /* 0x000fe200078efcff */
[----:B------:R-:W-:Y:S01]  /*7c30*/  ULDC UR6, c[0x0][0x14] ;  /* 0x0000050000067ab9 */ /* 0x000fe20000000800 */
[----:B------:R-:W-:Y:S01]  /*7c40*/  PLOP3.LUT P0, PT, P0, P2, PT, 0x8a, 0x0 ;  /* 0x000000000000781c */ /* 0x000fe20000705172 */
[----:B------:R-:W-:Y:S01]  /*7c50*/  UIMAD.WIDE.U32 UR20, UR4, UR6, URZ ;  /* 0x00000006041472a5 */ /* 0x000fe2000f8e003f */
[----:B------:R-:W-:Y:S01]  /*7c60*/  IMAD.MOV.U32 R12, RZ, RZ, RZ ;  /* 0x000000ffff0c7224 */ /* 0x000fe200078e00ff */
[----:B------:R-:W-:-:S02]  /*7c70*/  UIMAD UR13, UR5, UR6, URZ ;  /* 0x00000006050d72a4 */ /* 0x000fc4000f8e023f */
[----:B------:R-:W-:Y:S01]  /*7c80*/  ULOP3.LUT UR17, URZ, UR7, URZ, 0x33, !UPT ;  /* 0x000000073f117292 */ /* 0x000fe2000f8e333f */
[----:B0-----:R-:W-:Y:S01]  /*7c90*/  VIADD R0, R0, 0xf ;  /* 0x0000000f00007836 */ /* 0x001fe20000000000 */
[----:B------:R-:W-:Y:S01]  /*7ca0*/  UIADD3 UR13, UR21, UR13, URZ ;  /* 0x0000000d150d7290 */ /* 0x000fe2000fffe03f */
[----:B------:R-:W-:-:S03]  /*7cb0*/  ULDC.64 UR22, c[0x0][0x198] ;  /* 0x0000660000167ab9 */ /* 0x000fc60000000a00 */
[----:B------:R-:W-:-:S04]  /*7cc0*/  SHF.R.S32.HI R3, RZ, 0x1f, R0 ;  /* 0x0000001fff037819 */ /* 0x000fc80000011400 */
[----:B------:R-:W-:Y:S01]  /*7cd0*/  LEA.HI R3, R3, R0, RZ, 0x4 ;  /* 0x0000000003037211 */ /* 0x000fe200078f20ff */
[----:B------:R-:W-:-:S03]  /*7ce0*/  IMAD.MOV.U32 R0, RZ, RZ, 0x1 ;  /* 0x00000001ff007424 */ /* 0x000fc600078e00ff */
[----:B------:R-:W-:-:S05]  /*7cf0*/  SHF.R.S32.HI R3, RZ, 0x4, R3 ;  /* 0x00000004ff037819 */ /* 0x000fca0000011403 */
[----:B------:R-:W-:-:S07]  /*7d00*/  VIADD R10, R3, 0x1 ;  /* 0x00000001030a7836 */ /* 0x000fce0000000000 */
.L_x_207:
[----:B------:R-:W-:-:S03]  /*7d10*/  UMOV UR4, 0xffffffff ;  /* 0xffffffff00047882 */ /* 0x000fc60000000000 */
[----:B------:R-:W-:Y:S05]  /*7d20*/  BRA.DIV UR4, `(.L_x_196) ;  /* 0x0000001a04907947 */ /* 0x000fea000b800000 */
[----:B------:R-:W-:-:S13]  /*7d30*/  ELECT P6, URZ, PT ;  /* 0x00000000003f782f */ /* 0x000fda00038c0000 */
.L_x_239:
[----:B------:R-:W0:Y:S01]  /*7d40*/  LDC R4, c[0x0][0x28c] ;  /* 0x0000a300ff047b82 */ /* 0x000e220000000800 */
[----:B------:R-:W-:Y:S01]  /*7d50*/  BSSY B1, `(.L_x_197) ;  /* 0x0000037000017945 */ /* 0x000fe20003800000 */
[----:B0-----:R-:W-:-:S13]  /*7d60*/  ISETP.LT.OR P6, PT, R4, 0x1, !P6 ;  /* 0x000000010400780c */ /* 0x001fda00077c1670 */
[----:B------:R-:W-:Y:S05]  /*7d70*/  @P6 BRA `(.L_x_198) ;  /* 0x0000000000d06947 */ /* 0x000fea0003800000 */
[----:B------:R-:W-:Y:S02]  /*7d80*/  IMAD R15, R9, 0xa0, RZ ;  /* 0x000000a0090f7824 */ /* 0x000fe400078e02ff */
[----:B------:R-:W-:Y:S02]  /*7d90*/  IMAD.SHL.U32 R18, R7, 0x80, RZ ;  /* 0x0000008007127824 */ /* 0x000fe400078e00ff */
[----:B------:R-:W-:Y:S02]  /*7da0*/  IMAD.MOV.U32 R20, RZ, RZ, RZ ;  /* 0x000000ffff147224 */ /* 0x000fe400078e00ff */
[----:B------:R-:W-:Y:S02]  /*7db0*/  IMAD.MOV.U32 R4, RZ, RZ, R10 ;  /* 0x000000ffff047224 */ /* 0x000fe400078e000a */
[----:B------:R-:W-:Y:S02]  /*7dc0*/  IMAD.MOV.U32 R5, RZ, RZ, R0 ;  /* 0x000000ffff057224 */ /* 0x000fe400078e0000 */
[----:B------:R-:W-:-:S07]  /*7dd0*/  IMAD.MOV.U32 R6, RZ, RZ, R12 ;  /* 0x000000ffff067224 */ /* 0x000fce00078e000c */
.L_x_202:
[----:B------:R-:W0:Y:S01]  /*7de0*/  S2R R14, SR_CgaCtaId ;  /* 0x00000000000e7919 */ /* 0x000e220000008800 */
[----:B------:R-:W-:Y:S01]  /*7df0*/  MOV R7, 0x400 ;  /* 0x0000040000077802 */ /* 0x000fe20000000f00 */
[----:B------:R-:W1:Y:S03]  /*7e00*/  @!P2 LDC R9, c[0x0][0x500] ;  /* 0x00014000ff09ab82 */ /* 0x000e660000000800 */
[----:B0-----:R-:W-:Y:S02]  /*7e10*/  LEA R21, R14, R7, 0x18 ;  /* 0x000000070e157211 */ /* 0x001fe400078ec0ff */
[----:B------:R-:W-:-:S03]  /*7e20*/  SHF.L.U32 R7, R5, 0x1f, RZ ;  /* 0x0000001f05077819 */ /* 0x000fc600000006ff */
[----:B------:R-:W-:-:S04]  /*7e30*/  IMAD R14, R6, 0x8, R21 ;  /* 0x00000008060e7824 */ /* 0x000fc800078e0215 */
[----:B------:R-:W0:Y:S02]  /*7e40*/  SYNCS.PHASECHK.TRANS64.TRYWAIT P1, [R14+URZ+0xc8], R7 ;  /* 0x0000c8070e0075a7 */ /* 0x000e24000802017f */
[----:B01----:R-:W-:Y:S05]  /*7e50*/  @!P1 BRA `(.L_x_199) ;  /* 0x0000001800649947 */ /* 0x003fea0003800000 */
.L_x_240:
[----:B0-----:R-:W-:Y:S01]  /*7e60*/  PRMT R7, R11, 0x9910, RZ ;  /* 0x000099100b077816 */ /* 0x001fe200000000ff */
[----:B------:R0:W-:Y:S03]  /*7e70*/  @!P2 SYNCS.ARRIVE.TRANS64 RZ, [R14+URZ], R9 ;  /* 0x000000090effa9a7 */ /* 0x0001e6000800003f */
[----:B------:R-:W-:-:S13]  /*7e80*/  ISETP.NE.AND P1, PT, R7, 0x2, PT ;  /* 0x000000020700780c */ /* 0x000fda0003f25270 */
[----:B0-----:R-:W-:Y:S05]  /*7e90*/  @P1 BRA `(.L_x_200) ;  /* 0x0000000000041947 */ /* 0x001fea0003800000 */
[----:B------:R-:W-:Y:S01]  /*7ea0*/  BPT.TRAP 0x1 ;  /* 0x000000040000795c */ /* 0x000fe20000300000 */
.L_x_200:
[----:B------:R-:W-:Y:S05]  /*7eb0*/  @P0 BRA `(.L_x_201) ;  /* 0x0000000000040947 */ /* 0x000fea0003800000 */
[----:B------:R-:W-:Y:S01]  /*7ec0*/  BPT.TRAP 0x1 ;  /* 0x000000040000795c */ /* 0x000fe20000300000 */
.L_x_201:
[--C-:B------:R-:W-:Y:S01]  /*7ed0*/  IMAD R7, R6, 0x1000, R21.reuse ;  /* 0x0000100006077824 */ /* 0x100fe200078e0215 */
[----:B------:R-:W-:Y:S01]  /*7ee0*/  R2UR UR9, R14 ;  /* 0x000000000e0972ca */ /* 0x000fe200000e0000 */
[----:B------:R-:W-:Y:S01]  /*7ef0*/  IMAD R21, R6, 0x1400, R21 ;  /* 0x0000140006157824 */ /* 0x000fe200078e0215 */
[----:B------:R-:W-:Y:S01]  /*7f00*/  UIADD3 UR4, UP0, UR22, 0xf0, URZ ;  /* 0x000000f016047890 */ /* 0x000fe2000ff1e03f */
[----:B------:R-:W-:Y:S01]  /*7f10*/  VIADD R4, R4, 0xffffffff ;  /* 0xffffffff04047836 */ /* 0x000fe20000000000 */
[----:B------:R-:W-:Y:S01]  /*7f20*/  R2UR UR5, R7 ;  /* 0x00000000070572ca */ /* 0x000fe200000e0000 */
[----:B------:R-:W-:Y:S01]  /*7f30*/  UIADD3 UR24, UP1, UR22, 0x1f0, URZ ;  /* 0x000001f016187890 */ /* 0x000fe2000ff3e03f */
[----:B------:R-:W-:Y:S01]  /*7f40*/  R2UR UR8, R21 ;  /* 0x00000000150872ca */ /* 0x000fe200000e0000 */
[----:B------:R-:W-:Y:S01]  /*7f50*/  VIADD R6, R6, 0x1 ;  /* 0x0000000106067836 */ /* 0x000fe20000000000 */
[----:B------:R-:W-:Y:S01]  /*7f60*/  R2UR UR11, R18 ;  /* 0x00000000120b72ca */ /* 0x000fe200000e0000 */
[----:B------:R-:W-:Y:S01]  /*7f70*/  UIADD3.X UR25, URZ, UR23, URZ, UP1, !UPT ;  /* 0x000000173f197290 */ /* 0x000fe20008ffe43f */
[----:B------:R-:W-:Y:S01]  /*7f80*/  R2UR UR10, R20 ;  /* 0x00000000140a72ca */ /* 0x000fe200000e0000 */
[----:B------:R-:W-:Y:S01]  /*7f90*/  UMOV UR6, 0x0 ;  /* 0x0000000000067882 */ /* 0x000fe20000000000 */
[----:B------:R-:W-:Y:S01]  /*7fa0*/  R2UR UR12, R8 ;  /* 0x00000000080c72ca */ /* 0x000fe200000e0000 */
[----:B------:R-:W-:Y:S01]  /*7fb0*/  UMOV UR7, 0x10000000 ;  /* 0x1000000000077882 */ /* 0x000fe20000000000 */
[----:B------:R-:W-:Y:S01]  /*7fc0*/  R2UR UR19, R15 ;  /* 0x000000000f1372ca */ /* 0x000fe200000e0000 */
[----:B------:R-:W-:Y:S01]  /*7fd0*/  VIADD R20, R20, 0x10 ;  /* 0x0000001014147836 */ /* 0x000fe20000000000 */
[----:B------:R-:W-:Y:S01]  /*7fe0*/  ISETP.GT.AND P3, PT, R4, 0x1, PT ;  /* 0x000000010400780c */ /* 0x000fe20003f64270 */
[----:B------:R-:W-:Y:S01]  /*7ff0*/  UIADD3 UR14, UR5, 0x280, URZ ;  /* 0x00000280050e7890 */ /* 0x000fe2000fffe03f */
[----:B------:R-:W-:Y:S01]  /*8000*/  ISETP.NE.AND P1, PT, R6, 0x19, PT ;  /* 0x000000190600780c */ /* 0x000fe20003f25270 */
[----:B------:R-:W-:-:S02]  /*8010*/  UIADD3.X UR5, URZ, UR23, URZ, UP0, !UPT ;  /* 0x000000173f057290 */ /* 0x000fc400087fe43f */
[----:B------:R-:W-:Y:S01]  /*8020*/  UIADD3 UR15, UR8, 0x19280, URZ ;  /* 0x00019280080f7890 */ /* 0x000fe2000fffe03f */
[----:B------:R-:W-:Y:S02]  /*8030*/  SEL R14, RZ, 0x1, P1 ;  /* 0x00000001ff0e7807 */ /* 0x000fe40000800000 */
[----:B------:R-:W-:Y:S01]  /*8040*/  UMOV UR8, UR14 ;  /* 0x0000000e00087c82 */ /* 0x000fe20008000000 */
[----:B------:R-:W-:Y:S02]  /*8050*/  SEL R6, R6, RZ, P1 ;  /* 0x000000ff06067207 */ /* 0x000fe40000800000 */
[----:B------:R-:W-:Y:S01]  /*8060*/  LOP3.LUT R5, R5, R14, RZ, 0x3c, !PT ;  /* 0x0000000e05057212 */ /* 0x000fe200078e3cff */
[----:B------:R0:W-:Y:S02]  /*8070*/  UTMALDG.3D [UR8], [UR4], desc[UR6] ;  /* 0x00000608040075b4 */ /* 0x0001e40008011000 */
[----:B0-----:R-:W-:Y:S01]  /*8080*/  UMOV UR8, UR15 ;  /* 0x0000000f00087c82 */ /* 0x001fe20008000000 */
[----:B------:R-:W-:-:S02]  /*8090*/  UMOV UR11, UR19 ;  /* 0x00000013000b7c82 */ /* 0x000fc40008000000 */
[----:B------:R0:W-:Y:S02]  /*80a0*/  UTMALDG.3D [UR8], [UR24], desc[UR6] ;  /* 0x00000608180075b4 */ /* 0x0001e40008011000 */
[----:B0-----:R-:W-:Y:S05]  /*80b0*/  @P3 BRA `(.L_x_202) ;  /* 0xfffffffc00483947 */ /* 0x001fea000383ffff */
.L_x_198:
[----:B------:R-:W-:Y:S05]  /*80c0*/  BSYNC B1 ;  /* 0x0000000000017941 */ /* 0x000fea0003800000 */
.L_x_197:
[----:B------:R-:W-:Y:S01]  /*80d0*/  LOP3.LUT P3, RZ, R13, 0xff, RZ, 0xc0, !PT ;  /* 0x000000ff0dff7812 */ /* 0x000fe2000786c0ff */
[----:B------:R-:W-:Y:S01]  /*80e0*/  IMAD.IADD R12, R3, 0x1, R12 ;  /* 0x00000001030c7824 */ /* 0x000fe200078e020c */
[----:B------:R-:W-:Y:S01]  /*80f0*/  IADD3 R16, P4, R16, UR20, RZ ;  /* 0x0000001410107c10 */ /* 0x000fe2000ff9e0ff */
[----:B------:R-:W-:Y:S01]  /*8100*/  ULDC.64 UR4, c[0x0][0x650] ;  /* 0x0001940000047ab9 */ /* 0x000fe20000000a00 */
[----:B------:R-:W-:Y:S01]  /*8110*/  BSSY B1, `(.L_x_203) ;  /* 0x000006a000017945 */ /* 0x000fe20003800000 */
[----:B------:R-:W-:Y:S01]  /*8120*/  IMAD.MOV.U32 R9, RZ, RZ, -0x1 ;  /* 0xffffffffff097424 */ /* 0x000fe200078e00ff */
[----:B------:R-:W-:Y:S01]  /*8130*/  ISETP.GT.U32.AND P1, PT, R12, 0x18, PT ;  /* 0x000000180c00780c */ /* 0x000fe20003f24070 */
[----:B------:R-:W-:Y:S01]  /*8140*/  IMAD.MOV.U32 R8, RZ, RZ, -0x1 ;  /* 0xffffffffff087424 */ /* 0x000fe200078e00ff */
[----:B------:R-:W-:Y:S02]  /*8150*/  IADD3.X R17, R17, UR13, RZ, P4, !PT ;  /* 0x0000000d11117c10 */ /* 0x000fe4000a7fe4ff */
[----:B------:R-:W-:-:S02]  /*8160*/  ISETP.LT.U32.AND P1, PT, R3, 0x19, P1 ;  /* 0x000000190300780c */ /* 0x000fc40000f21070 */
[----:B------:R-:W-:Y:S01]  /*8170*/  PRMT R13, RZ, 0x7610, R13 ;  /* 0x00007610ff0d7816 */ /* 0x000fe2000000000d */
[----:B------:R-:W0:Y:S01]  /*8180*/  @P3 S2R R5, SR_CgaCtaId ;  /* 0x0000000000053919 */ /* 0x000e220000008800 */
[----:B------:R-:W-:-:S04]  /*8190*/  @P3 MOV R4, 0x400 ;  /* 0x0000040000043802 */ /* 0x000fc80000000f00 */
[----:B0-----:R-:W-:Y:S01]  /*81a0*/  @P3 LEA R6, R5, R4, 0x18 ;  /* 0x0000000405063211 */ /* 0x001fe200078ec0ff */
[----:B------:R-:W-:-:S03]  /*81b0*/  IMAD.WIDE.U32 R4, R12, 0x51eb851f, RZ ;  /* 0x51eb851f0c047825 */ /* 0x000fc600078e00ff */
[----:B------:R0:W-:Y:S01]  /*81c0*/  @P3 SYNCS.ARRIVE.TRANS64.A1T0 RZ, [R6+URZ+0x1a8], RZ ;  /* 0x0001a8ff06ff39a7 */ /* 0x0001e2000810003f */
[----:B------:R-:W-:Y:S02]  /*81d0*/  ISETP.GE.U32.AND P3, PT, R3, 0x19, PT ;  /* 0x000000190300780c */ /* 0x000fe40003f66070 */
[----:B------:R-:W-:Y:S02]  /*81e0*/  SHF.R.U32.HI R7, RZ, 0x3, R5 ;  /* 0x00000003ff077819 */ /* 0x000fe40000011605 */
[----:B------:R-:W-:Y:S02]  /*81f0*/  SEL R5, RZ, 0x1, !P1 ;  /* 0x00000001ff057807 */ /* 0x000fe40004800000 */
[----:B------:R-:W-:Y:S01]  /*8200*/  ISETP.GE.U32.AND P1, PT, R16, UR4, PT ;  /* 0x0000000410007c0c */ /* 0x000fe2000bf26070 */
[----:B------:R-:W-:Y:S01]  /*8210*/  IMAD R12, R7, -0x19, R12 ;  /* 0xffffffe7070c7824 */ /* 0x000fe200078e020c */
[----:B------:R-:W-:Y:S02]  /*8220*/  LOP3.LUT R0, R0, R5, RZ, 0x3c, !PT ;  /* 0x0000000500007212 */ /* 0x000fe400078e3cff */
[----:B------:R-:W-:-:S02]  /*8230*/  ISETP.GE.U32.AND.EX P1, PT, R17, UR5, PT, P1 ;  /* 0x0000000511007c0c */ /* 0x000fc4000bf26110 */
[----:B------:R-:W-:Y:S02]  /*8240*/  PRMT R4, RZ, 0x7610, R4 ;  /* 0x00007610ff047816 */ /* 0x000fe40000000004 */
[----:B------:R-:W-:Y:S01]  /*8250*/  @P3 LOP3.LUT R0, R0, 0x1, R7, 0x78, !PT ;  /* 0x0000000100003812 */ /* 0x000fe200078e7807 */
[----:B------:R-:W-:-:S08]  /*8260*/  IMAD.MOV.U32 R7, RZ, RZ, -0x1 ;  /* 0xffffffffff077424 */ /* 0x000fd000078e00ff */
[----:B0-----:R-:W-:Y:S05]  /*8270*/  @P1 BRA `(.L_x_204) ;  /* 0x00000004004c1947 */ /* 0x001fea0003800000 */
[----:B------:R-:W-:Y:S01]  /*8280*/  ULDC.64 UR4, c[0x0][0x628] ;  /* 0x00018a0000047ab9 */ /* 0x000fe20000000a00 */
[----:B------:R-:W0:Y:S01]  /*8290*/  S2R R15, SR_CTAID.X ;  /* 0x00000000000f7919 */ /* 0x000e220000002500 */
[----:B------:R-:W-:Y:S01]  /*82a0*/  ISETP.NE.U32.AND P1, PT, RZ, UR4, PT ;  /* 0x00000004ff007c0c */ /* 0x000fe2000bf25070 */
[----:B------:R-:W-:Y:S01]  /*82b0*/  ULDC UR7, c[0x0][0x630] ;  /* 0x00018c0000077ab9 */ /* 0x000fe20000000800 */
[----:B------:R-:W-:Y:S01]  /*82c0*/  IMAD.MOV.U32 R4, RZ, RZ, R16 ;  /* 0x000000ffff047224 */ /* 0x000fe200078e0010 */
[----:B------:R-:W1:Y:S01]  /*82d0*/  S2R R14, SR_CTAID.Y ;  /* 0x00000000000e7919 */ /* 0x000e620000002600 */
[----:B------:R-:W-:Y:S01]  /*82e0*/  ISETP.NE.AND.EX P1, PT, RZ, UR5, PT, P1 ;  /* 0x00000005ff007c0c */ /* 0x000fe2000bf25310 */
[----:B------:R-:W-:-:S12]  /*82f0*/  IMAD.MOV.U32 R5, RZ, RZ, R17 ;  /* 0x000000ffff057224 */ /* 0x000fd800078e0011 */
[----:B------:R-:W-:Y:S05]  /*8300*/  @!P1 BRA `(.L_x_205) ;  /* 0x0000000000289947 */ /* 0x000fea0003800000 */
[----:B------:R-:W-:Y:S02]  /*8310*/  ULDC UR6, c[0x0][0x634] ;  /* 0x00018d0000067ab9 */ /* 0x000fe40000000800 */
[----:B------:R-:W-:-:S05]  /*8320*/  IADD3 R9, P1, R16, UR6, RZ ;  /* 0x0000000610097c10 */ /* 0x000fca000ff3e0ff */
[----:B------:R-:W-:-:S04]  /*8330*/  IMAD.X R21, RZ, RZ, R17, P1 ;  /* 0x000000ffff157224 */ /* 0x000fc800008e0611 */
[----:B------:R-:W-:-:S04]  /*8340*/  IMAD.WIDE.U32 R6, R21, UR4, RZ ;  /* 0x0000000415067c25 */ /* 0x000fc8000f8e00ff */
[----:B------:R-:W-:-:S04]  /*8350*/  IMAD.WIDE.U32 R6, P1, R9, UR5, R6 ;  /* 0x0000000509067c25 */ /* 0x000fc8000f820006 */
[----:B------:R-:W-:-:S04]  /*8360*/  IMAD.WIDE.U32 R8, R9, UR4, RZ ;  /* 0x0000000409087c25 */ /* 0x000fc8000f8e00ff */
[----:B------:R-:W-:Y:S01]  /*8370*/  IMAD.X R5, RZ, RZ, RZ, P1 ;  /* 0x000000ffff057224 */ /* 0x000fe200008e06ff */
[----:B------:R-:W-:Y:S01]  /*8380*/  IADD3 RZ, P1, R9, R6, RZ ;  /* 0x0000000609ff7210 */ /* 0x000fe20007f3e0ff */
[----:B------:R-:W-:-:S04]  /*8390*/  IMAD.MOV.U32 R4, RZ, RZ, R7 ;  /* 0x000000ffff047224 */ /* 0x000fc800078e0007 */
[----:B------:R-:W-:-:S08]  /*83a0*/  IMAD.WIDE.U32.X R4, R21, UR5, R4, P1 ;  /* 0x0000000515047c25 */ /* 0x000fd000088e0404 */
.L_x_205:
[--C-:B------:R-:W-:Y:S01]  /*83b0*/  SHF.R.U64 R8, R4, UR7, R5.reuse ;  /* 0x0000000704087c19 */ /* 0x100fe20008001205 */
[----:B------:R-:W-:Y:S01]  /*83c0*/  ULDC.64 UR4, c[0x0][0x620] ;  /* 0x0001880000047ab9 */ /* 0x000fe20000000a00 */
[----:B------:R-:W-:Y:S01]  /*83d0*/  SHF.R.U32.HI R4, RZ, UR7, R5 ;  /* 0x00000007ff047c19 */ /* 0x000fe20008011605 */
[----:B------:R-:W2:Y:S01]  /*83e0*/  LDC R24, c[0x0][0x144] ;  /* 0x00005100ff187b82 */ /* 0x000ea20000000800 */
[----:B------:R-:W-:Y:S01]  /*83f0*/  IADD3 R7, P1, RZ, -R8, RZ ;  /* 0x80000008ff077210 */ /* 0x000fe20007f3e0ff */
[----:B------:R-:W-:Y:S01]  /*8400*/  ULDC.64 UR8, c[0x0][0x640] ;  /* 0x0001900000087ab9 */ /* 0x000fe20000000a00 */
[----:B0-----:R-:W-:Y:S01]  /*8410*/  I2FP.F32.U32 R9, R15 ;  /* 0x0000000f00097245 */ /* 0x001fe20000201000 */
[----:B------:R-:W-:Y:S02]  /*8420*/  ULDC UR6, c[0x0][0x608] ;  /* 0x0001820000067ab9 */ /* 0x000fe40000000800 */
[----:B------:R-:W-:Y:S01]  /*8430*/  IMAD.X R4, RZ, RZ, ~R4, P1 ;  /* 0x000000ffff047224 */ /* 0x000fe200008e0e04 */
[----:B------:R-:W-:Y:S01]  /*8440*/  ISETP.NE.U32.AND P1, PT, RZ, UR8, PT ;  /* 0x00000008ff007c0c */ /* 0x000fe2000bf25070 */
[----:B------:R-:W0:Y:S02]  /*8450*/  LDC R21, c[0x0][0x148] ;  /* 0x00005200ff157b82 */ /* 0x000e240000000800 */
[----:B------:R-:W-:Y:S01]  /*8460*/  IMAD R6, R4, UR4, RZ ;  /* 0x0000000404067c24 */ /* 0x000fe2000f8e02ff */
[----:B------:R-:W-:Y:S01]  /*8470*/  ISETP.NE.AND.EX P1, PT, RZ, UR9, PT, P1 ;  /* 0x00000009ff007c0c */ /* 0x000fe2000bf25310 */
[----:B------:R-:W-:Y:S01]  /*8480*/  IMAD.WIDE.U32 R4, R7, UR4, R16 ;  /* 0x0000000407047c25 */ /* 0x000fe2000f8e0010 */
[----:B------:R-:W-:-:S03]  /*8490*/  ULDC UR4, c[0x0][0x150] ;  /* 0x0000540000047ab9 */ /* 0x000fc60000000800 */
[----:B------:R-:W-:Y:S02]  /*84a0*/  IMAD R7, R7, UR5, R6 ;  /* 0x0000000507077c24 */ /* 0x000fe4000f8e0206 */
[----:B------:R-:W-:Y:S01]  /*84b0*/  FMUL R6, R9, UR4 ;  /* 0x0000000409067c20 */ /* 0x000fe20008400000 */
[----:B------:R-:W-:Y:S01]  /*84c0*/  ULDC UR4, c[0x0][0x618] ;  /* 0x0001860000047ab9 */ /* 0x000fe20000000800 */
[----:B------:R-:W-:Y:S01]  /*84d0*/  ULDC UR5, c[0x0][0x154] ;  /* 0x0000550000057ab9 */ /* 0x000fe20000000800 */
[----:B------:R-:W-:-:S03]  /*84e0*/  IMAD.IADD R5, R5, 0x1, R7 ;  /* 0x0000000105057824 */ /* 0x000fc600078e0207 */
[----:B------:R-:W3:Y:S02]  /*84f0*/  F2I.U32.TRUNC.NTZ R6, R6 ;  /* 0x0000000600067305 */ /* 0x000ee4000020f000 */
[----:B------:R-:W-:Y:S02]  /*8500*/  SHF.R.U64 R9, R4, UR4, R5 ;  /* 0x0000000404097c19 */ /* 0x000fe40008001205 */
[----:B-1----:R-:W-:-:S05]  /*8510*/  I2FP.F32.U32 R4, R14 ;  /* 0x0000000e00047245 */ /* 0x002fca0000201000 */
[----:B------:R-:W-:Y:S01]  /*8520*/  FMUL R22, R4, UR5 ;  /* 0x0000000504167c20 */ /* 0x000fe20008400000 */
[----:B------:R-:W-:Y:S01]  /*8530*/  SHF.R.U32.HI R4, RZ, UR4, R5 ;  /* 0x00000004ff047c19 */ /* 0x000fe20008011605 */
[----:B------:R-:W-:-:S03]  /*8540*/  ULDC UR4, c[0x0][0x658] ;  /* 0x0001960000047ab9 */ /* 0x000fc60000000800 */
[--C-:B------:R-:W-:Y:S01]  /*8550*/  SHF.R.U64 R20, R9, UR6, R4.reuse ;  /* 0x0000000609147c19 */ /* 0x100fe20008001204 */
[----:B------:R-:W1:Y:S01]  /*8560*/  F2I.U32.TRUNC.NTZ R22, R22 ;  /* 0x0000001600167305 */ /* 0x000e62000020f000 */
[----:B------:R-:W-:Y:S01]  /*8570*/  SHF.R.U32.HI R5, RZ, UR6, R4 ;  /* 0x00000006ff057c19 */ /* 0x000fe20008011604 */
[----:B---3--:R-:W-:-:S03]  /*8580*/  IMAD.MOV R6, RZ, RZ, -R6 ;  /* 0x000000ffff067224 */ /* 0x008fc600078e0a06 */
[----:B------:R-:W-:Y:S01]  /*8590*/  SHF.R.U64 R18, R20, UR4, R5 ;  /* 0x0000000414127c19 */ /* 0x000fe20008001205 */
[----:B--2---:R-:W-:Y:S01]  /*85a0*/  IMAD R15, R24, R6, R15 ;  /* 0x00000006180f7224 */ /* 0x004fe200078e020f */
[----:B------:R-:W-:-:S03]  /*85b0*/  SHF.R.U32.HI R23, RZ, UR4, R5 ;  /* 0x00000004ff177c19 */ /* 0x000fc60008011605 */
[----:B------:R-:W-:Y:S02]  /*85c0*/  IMAD.MOV.U32 R4, RZ, RZ, R18 ;  /* 0x000000ffff047224 */ /* 0x000fe400078e0012 */
[----:B------:R-:W-:Y:S01]  /*85d0*/  IMAD.MOV.U32 R5, RZ, RZ, R23 ;  /* 0x000000ffff057224 */ /* 0x000fe200078e0017 */
[----:B-1----:R-:W-:Y:S06]  /*85e0*/  @!P1 BRA `(.L_x_206) ;  /* 0x0000000000289947 */ /* 0x002fec0003800000 */
[----:B------:R-:W-:Y:S02]  /*85f0*/  ULDC UR4, c[0x0][0x64c] ;  /* 0x0001930000047ab9 */ /* 0x000fe40000000800 */
[----:B------:R-:W-:-:S05]  /*8600*/  IADD3 R5, P1, R18, UR4, RZ ;  /* 0x0000000412057c10 */ /* 0x000fca000ff3e0ff */
[----:B------:R-:W-:-:S04]  /*8610*/  IMAD.X R23, RZ, RZ, R23, P1 ;  /* 0x000000ffff177224 */ /* 0x000fc800008e0617 */
[----:B------:R-:W-:-:S04]  /*8620*/  IMAD.WIDE.U32 R6, R23, UR8, RZ ;  /* 0x0000000817067c25 */ /* 0x000fc8000f8e00ff */
[----:B------:R-:W-:-:S04]  /*8630*/  IMAD.WIDE.U32 R6, P1, R5, UR9, R6 ;  /* 0x0000000905067c25 */ /* 0x000fc8000f820006 */
[----:B------:R-:W-:-:S04]  /*8640*/  IMAD.WIDE.U32 R4, R5, UR8, RZ ;  /* 0x0000000805047c25 */ /* 0x000fc8000f8e00ff */
[----:B------:R-:W-:Y:S01]  /*8650*/  IMAD.MOV.U32 R4, RZ, RZ, R7 ;  /* 0x000000ffff047224 */ /* 0x000fe200078e0007 */
[----:B------:R-:W-:Y:S01]  /*8660*/  IADD3 RZ, P3, R5, R6, RZ ;  /* 0x0000000605ff7210 */ /* 0x000fe20007f7e0ff */
[----:B------:R-:W-:-:S04]  /*8670*/  IMAD.X R5, RZ, RZ, RZ, P1 ;  /* 0x000000ffff057224 */ /* 0x000fc800008e06ff */
[----:B------:R-:W-:-:S08]  /*8680*/  IMAD.WIDE.U32.X R4, R23, UR9, R4, P3 ;  /* 0x0000000917047c25 */ /* 0x000fd000098e0404 */
.L_x_206:
[----:B------:R-:W-:Y:S01]  /*8690*/  ISETP.NE.AND P1, PT, R2, 0x1, PT ;  /* 0x000000010200780c */ /* 0x000fe20003f25270 */
[----:B------:R-:W-:Y:S01]  /*86a0*/  ULDC UR4, c[0x0][0x648] ;  /* 0x0001920000047ab9 */ /* 0x000fe20000000800 */
[----:B------:R-:W-:Y:S01]  /*86b0*/  LOP3.LUT R20, R20, UR17, RZ, 0xc0, !PT ;  /* 0x0000001114147c12 */ /* 0x000fe2000f8ec0ff */
[----:B------:R-:W-:Y:S01]  /*86c0*/  IMAD.MOV R22, RZ, RZ, -R22 ;  /* 0x000000ffff167224 */ /* 0x000fe200078e0a16 */
[----:B------:R-:W-:Y:S01]  /*86d0*/  SHF.R.U64 R5, R4, UR4, R5 ;  /* 0x0000000404057c19 */ /* 0x000fe20008001205 */
[----:B------:R-:W-:Y:S01]  /*86e0*/  ULDC UR4, c[0x0][0x638] ;  /* 0x00018e0000047ab9 */ /* 0x000fe20000000800 */
[----:B------:R-:W-:Y:S01]  /*86f0*/  LOP3.LUT R9, R9, UR16, RZ, 0xc0, !PT ;  /* 0x0000001009097c12 */ /* 0x000fe2000f8ec0ff */
[----:B------:R-:W-:Y:S01]  /*8700*/  ULDC UR5, c[0x0][0x610] ;  /* 0x0001840000057ab9 */ /* 0x000fe20000000800 */
[----:B------:R-:W-:Y:S02]  /*8710*/  IMAD.MOV.U32 R4, RZ, RZ, 0x1 ;  /* 0x00000001ff047424 */ /* 0x000fe400078e00ff */
[----:B------:R-:W-:-:S02]  /*8720*/  IMAD.MOV R7, RZ, RZ, -R5 ;  /* 0x000000ffff077224 */ /* 0x000fc400078e0a05 */
[----:B------:R-:W-:Y:S02]  /*8730*/  IMAD R20, R5, UR18, R20 ;  /* 0x0000001205147c24 */ /* 0x000fe4000f8e0214 */
[----:B0-----:R-:W-:Y:S02]  /*8740*/  @P1 IMAD R15, R21, R22, R14 ;  /* 0x00000016150f1224 */ /* 0x001fe400078e020e */
[----:B------:R-:W-:Y:S01]  /*8750*/  IMAD R18, R7, UR4, R18 ;  /* 0x0000000407127c24 */ /* 0x000fe2000f8e0212 */
[----:B------:R-:W-:Y:S01]  /*8760*/  ULDC UR4, c[0x0][0x600] ;  /* 0x0001800000047ab9 */ /* 0x000fe20000000800 */
[----:B------:R-:W-:Y:S02]  /*8770*/  IMAD R15, R20, UR5, R15 ;  /* 0x00000005140f7c24 */ /* 0x000fe4000f8e020f */
[----:B------:R-:W-:-:S05]  /*8780*/  IMAD R18, R18, UR4, R9 ;  /* 0x0000000412127c24 */ /* 0x000fca000f8e0209 */
[----:B------:R-:W-:Y:S02]  /*8790*/  SEL R9, R18, R15, !P1 ;  /* 0x0000000f12097207 */ /* 0x000fe40004800000 */
[----:B------:R-:W-:-:S07]  /*87a0*/  SEL R7, R15, R18, !P1 ;  /* 0x000000120f077207 */ /* 0x000fce0004800000 */
.L_x_204:
[----:B------:R-:W-:Y:S05]  /*87b0*/  BSYNC B1 ;  /* 0x0000000000017941 */ /* 0x000fea0003800000 */
.L_x_203:
[----:B------:R-:W-:-:S13]  /*87c0*/  LOP3.LUT P1, RZ, R4, 0xff, RZ, 0xc0, !PT ;  /* 0x000000ff04ff7812 */ /* 0x000fda000782c0ff */
[----:B------:R-:W-:Y:S05]  /*87d0*/  @P1 BRA `(.L_x_207) ;  /* 0xfffffff4004c1947 */ /* 0x000fea000383ffff */
[----:B------:R-:W-:Y:S05]  /*87e0*/  BSYNC B0 ;  /* 0x0000000000007941 */ /* 0x000fea0003800000 */
.L_x_195:
[----:B------:R-:W-:-:S03]  /*87f0*/  UMOV UR4, 0xffffffff ;  /* 0xffffffff00047882 */ /* 0x000fc60000000000 */
[----:B------:R-:W-:Y:S05]  /*8800*/  BRA.DIV UR4, `(.L_x_208) ;  /* 0x00000012040c7947 */ /* 0x000fea000b800000 */
[----:B------:R-:W-:-:S13]  /*8810*/  ELECT P6, URZ, PT ;  /* 0x00000000003f782f */ /* 0x000fda00038c0000 */
.L_x_243:
[----:B------:R-:W-:Y:S04]  /*8820*/  BSSY B0, `(.L_x_209) ;  /* 0x00000e8000007945 */ /* 0x000fe80003800000 */
[----:B------:R-:W-:Y:S05]  /*8830*/  @!P6 BRA `(.L_x_210) ;  /* 0x0000000c0098e947 */ /* 0x000fea0003800000 */
[----:B------:R-:W-:-:S04]  /*8840*/  LOP3.LUT R19, R19, 0x2, RZ, 0xfc, !PT ;  /* 0x0000000213137812 */ /* 0x000fc800078efcff */
[----:B------:R-:W-:-:S13]  /*8850*/  ISETP.NE.AND P0, PT, R19, 0x3, PT ;  /* 0x000000031300780c */ /* 0x000fda0003f05270 */
[----:B------:R-:W-:Y:S05]  /*8860*/  @!P0 BRA `(.L_x_211) ;  /* 0x0000000000048947 */ /* 0x000fea0003800000 */
[----:B------:R-:W-:Y:S01]  /*8870*/  BPT.TRAP 0x1 ;  /* 0x000000040000795c */ /* 0x000fe20000300000 */
.L_x_211:
[----:B------:R-:W0:Y:S01]  /*8880*/  S2R R3, SR_CgaCtaId ;  /* 0x0000000000037919 */ /* 0x000e220000008800 */
[----:B------:R-:W-:-:S04]  /*8890*/  MOV R2, 0x400 ;  /* 0x0000040000027802 */ /* 0x000fc80000000f00 */
[----:B0-----:R-:W-:Y:S02]  /*88a0*/  LEA R3, R3, R2, 0x18 ;  /* 0x0000000203037211 */ /* 0x001fe400078ec0ff */
[----:B------:R-:W-:-:S03]  /*88b0*/  SHF.L.U32 R2, R0, 0x1f, RZ ;  /* 0x0000001f00027819 */ /* 0x000fc600000006ff */
[----:B------:R-:W-:-:S04]  /*88c0*/  VIADD R3, R3, 0xc8 ;  /* 0x000000c803037836 */ /* 0x000fc80000000000 */
[C---:B------:R-:W-:Y:S02]  /*88d0*/  IMAD R7, R12.reuse, 0x8, R3 ;  /* 0x000000080c077824 */ /* 0x040fe400078e0203 */
[----:B------:R-:W-:Y:S02]  /*88e0*/  VIADD R12, R12, 0x1 ;  /* 0x000000010c0c7836 */ /* 0x000fe40000000000 */
[----:B------:R-:W0:Y:S03]  /*88f0*/  SYNCS.PHASECHK.TRANS64.TRYWAIT P0, [R7+URZ], R2 ;  /* 0x00000002070075a7 */ /* 0x000e26000800017f */
[----:B------:R-:W-:-:S04]  /*8900*/  ISETP.NE.AND P1, PT, R12, 0x19, PT ;  /* 0x000000190c00780c */ /* 0x000fc80003f25270 */
[----:B------:R-:W-:Y:S02]  /*8910*/  SEL R5, RZ, 0x1, P1 ;  /* 0x00000001ff057807 */ /* 0x000fe40000800000 */
[----:B------:R-:W-:Y:S02]  /*8920*/  SEL R12, R12, RZ, P1 ;  /* 0x000000ff0c0c7207 */ /* 0x000fe40000800000 */
[----:B------:R-:W-:-:S03]  /*8930*/  LOP3.LUT R5, R0, R5, RZ, 0x3c, !PT ;  /* 0x0000000500057212 */ /* 0x000fc600078e3cff */
[----:B------:R-:W-:Y:S01]  /*8940*/  IMAD R9, R12, 0x8, R3 ;  /* 0x000000080c097824 */ /* 0x000fe200078e0203 */
[----:B------:R-:W-:Y:S01]  /*8950*/  SHF.L.U32 R4, R5, 0x1f, RZ ;  /* 0x0000001f05047819 */ /* 0x000fe200000006ff */
[----:B0-----:R-:W-:Y:S06]  /*8960*/  @!P0 BRA `(.L_x_212) ;  /* 0x0000000c00d48947 */ /* 0x001fec0003800000 */
.L_x_244:
[----:B------:R-:W1:Y:S01]  /*8970*/  SYNCS.PHASECHK.TRANS64.TRYWAIT P0, [R9+URZ], R4 ;  /* 0x00000004090075a7 */ /* 0x000e62000800017f */
[----:B------:R-:W-:-:S05]  /*8980*/  VIADD R0, R12, 0x1 ;  /* 0x000000010c007836 */ /* 0x000fca0000000000 */
[----:B------:R-:W-:-:S04]  /*8990*/  ISETP.NE.AND P1, PT, R0, 0x19, PT ;  /* 0x000000190000780c */ /* 0x000fc80003f25270 */
[----:B0-----:R-:W-:Y:S02]  /*89a0*/  SEL R2, RZ, 0x1, P1 ;  /* 0x00000001ff027807 */ /* 0x001fe40000800000 */
[----:B------:R-:W-:Y:S02]  /*89b0*/  SEL R0, R0, RZ, P1 ;  /* 0x000000ff00007207 */ /* 0x000fe40000800000 */
[----:B------:R-:W-:-:S03]  /*89c0*/  LOP3.LUT R7, R5, R2, RZ, 0x3c, !PT ;  /* 0x0000000205077212 */ /* 0x000fc600078e3cff */
[----:B------:R-:W-:Y:S01]  /*89d0*/  IMAD R6, R0, 0x8, R3 ;  /* 0x0000000800067824 */ /* 0x000fe200078e0203 */
[----:B------:R-:W-:Y:S01]  /*89e0*/  SHF.L.U32 R5, R7, 0x1f, RZ ;  /* 0x0000001f07057819 */ /* 0x000fe200000006ff */
[----:B-1----:R-:W-:Y:S06]  /*89f0*/  @!P0 BRA `(.L_x_213) ;  /* 0x0000000c00c48947 */ /* 0x002fec0003800000 */
.L_x_245:
[----:B------:R-:W1:Y:S01]  /*8a00*/  SYNCS.PHASECHK.TRANS64.TRYWAIT P0, [R6+URZ], R5 ;  /* 0x00000005060075a7 */ /* 0x000e62000800017f */
[----:B------:R-:W-:-:S05]  /*8a10*/  VIADD R0, R0, 0x1 ;  /* 0x0000000100007836 */ /* 0x000fca0000000000 */
[----:B------:R-:W-:-:S04]  /*8a20*/  ISETP.NE.AND P1, PT, R0, 0x19, PT ;  /* 0x000000190000780c */ /* 0x000fc80003f25270 */
[----:B------:R-:W-:Y:S02]  /*8a30*/  SEL R2, RZ, 0x1, P1 ;  /* 0x00000001ff027807 */ /* 0x000fe40000800000 */
[----:B------:R-:W-:Y:S02]  /*8a40*/  SEL R0, R0, RZ, P1 ;  /* 0x000000ff00007207 */ /* 0x000fe40000800000 */
[----:B------:R-:W-:-:S03]  /*8a50*/  LOP3.LUT R7, R7, R2, RZ, 0x3c, !PT ;  /* 0x0000000207077212 */ /* 0x000fc600078e3cff */
[----:B0-----:R-:W-:Y:S01]  /*8a60*/  IMAD R9, R0, 0x8, R3 ;  /* 0x0000000800097824 */ /* 0x001fe200078e0203 */
[----:B------:R-:W-:Y:S01]  /*8a70*/  SHF.L.U32 R4, R7, 0x1f, RZ ;  /* 0x0000001f07047819 */ /* 0x000fe200000006ff */
[----:B-1----:R-:W-:Y:S06]  /*8a80*/  @!P0 BRA `(.L_x_214) ;  /* 0x0000000c00b48947 */ /* 0x002fec0003800000 */
.L_x_246:
        /* <DEDUP_REMOVED lines=9> */
.L_x_247:
        /* <DEDUP_REMOVED lines=9> */
.L_x_248:
        /* <DEDUP_REMOVED lines=9> */
.L_x_249:
        /* <DEDUP_REMOVED lines=9> */
.L_x_250:
        /* <DEDUP_REMOVED lines=9> */
.L_x_251:
        /* <DEDUP_REMOVED lines=9> */
.L_x_252:
        /* <DEDUP_REMOVED lines=9> */
.L_x_253:
        /* <DEDUP_REMOVED lines=9> */
.L_x_254:
        /* <DEDUP_REMOVED lines=9> */
.L_x_255:
        /* <DEDUP_REMOVED lines=9> */
.L_x_256:
        /* <DEDUP_REMOVED lines=9> */
.L_x_257:
        /* <DEDUP_REMOVED lines=9> */
.L_x_258:
        /* <DEDUP_REMOVED lines=9> */
.L_x_259:
        /* <DEDUP_REMOVED lines=9> */
.L_x_260:
        /* <DEDUP_REMOVED lines=9> */
.L_x_261:
        /* <DEDUP_REMOVED lines=9> */
.L_x_262:
        /* <DEDUP_REMOVED lines=9> */
.L_x_263:
        /* <DEDUP_REMOVED lines=9> */
.L_x_264:
        /* <DEDUP_REMOVED lines=9> */
.L_x_265:
        /* <DEDUP_REMOVED lines=9> */
.L_x_266:
[----:B------:R-:W1:Y:S01]  /*95d0*/  SYNCS.PHASECHK.TRANS64.TRYWAIT P0, [R9+URZ], R4 ;  /* 0x00000004090075a7 */ /* 0x000e62000800017f */
[----:B------:R-:W-:-:S05]  /*95e0*/  VIADD R0, R0, 0x1 ;  /* 0x0000000100007836 */ /* 0x000fca0000000000 */
[----:B------:R-:W-:-:S04]  /*95f0*/  ISETP.NE.AND P1, PT, R0, 0x19, PT ;  /* 0x000000190000780c */ /* 0x000fc80003f25270 */
[----:B------:R-:W-:Y:S02]  /*9600*/  SEL R2, RZ, 0x1, P1 ;  /* 0x00000001ff027807 */ /* 0x000fe40000800000 */
[----:B------:R-:W-:Y:S02]  /*9610*/  SEL R0, R0, RZ, P1 ;  /* 0x000000ff00007207 */ /* 0x000fe40000800000 */
[----:B------:R-:W-:Y:S01]  /*9620*/  LOP3.LUT R2, R7, R2, RZ, 0x3c, !PT ;  /* 0x0000000207027212 */ /* 0x000fe200078e3cff */
[----:B-1----:R-:W-:Y:S06]  /*9630*/  @!P0 BRA `(.L_x_235) ;  /* 0x00000008006c8947 */ /* 0x002fec0003800000 */
.L_x_267:
[----:B------:R-:W-:Y:S01]  /*9640*/  IMAD R3, R0, 0x8, R3 ;  /* 0x0000000800037824 */ /* 0x000fe200078e0203 */
[----:B------:R-:W-:-:S07]  /*9650*/  SHF.L.U32 R0, R2, 0x1f, RZ ;  /* 0x0000001f02007819 */ /* 0x000fce00000006ff */
.L_x_236:
[----:B--2---:R2:W3:Y:S02]  /*9660*/  SYNCS.PHASECHK.TRANS64.TRYWAIT P0, [R3+URZ], R0 ;  /* 0x00000000030075a7 */ /* 0x0044e4000800017f */
[----:B---3--:R-:W-:Y:S05]  /*9670*/  @!P0 NANOSLEEP.SYNCS 0x989680 ;  /* 0x009896800000895d */ /* 0x008fea0003900000 */
[----:B------:R-:W3:Y:S02]  /*9680*/  @!P0 SYNCS.PHASECHK.TRANS64 P0, [R3+URZ], R0 ;  /* 0x00000000030085a7 */ /* 0x000ee4000800007f */
[----:B---3--:R-:W-:Y:S05]  /*9690*/  @!P0 BRA `(.L_x_236) ;  /* 0xfffffffc00f08947 */ /* 0x008fea000383ffff */
.L_x_210:
[----:B------:R-:W-:Y:S05]  /*96a0*/  BSYNC B0 ;  /* 0x0000000000007941 */ /* 0x000fea0003800000 */
.L_x_209:
[----:B------:R-:W-:Y:S05]  /*96b0*/  EXIT ;  /* 0x000000000000794d */ /* 0x000fea0003800000 */
.L_x_18:
[----:B---3--:R3:W4:Y:S02]  /*96c0*/  SYNCS.PHASECHK.TRANS64.TRYWAIT P1, [R3+URZ], R0 ;  /* 0x00000000030075a7 */ /* 0x008724000802017f */
[----:B----4-:R-:W-:Y:S05]  /*96d0*/  @!P1 NANOSLEEP.SYNCS 0x989680 ;  /* 0x009896800000995d */ /* 0x010fea0003900000 */
[----:B------:R-:W4:Y:S02]  /*96e0*/  @!P1 SYNCS.PHASECHK.TRANS64 P1, [R3+URZ], R0 ;  /* 0x00000000030095a7 */ /* 0x000f24000802007f */
[----:B----4-:R-:W-:Y:S05]  /*96f0*/  @!P1 BRA `(.L_x_18) ;  /* 0xfffffffc00f09947 */ /* 0x010fea000383ffff */
[----:B------:R-:W-:Y:S05]  /*9700*/  BRA `(.L_x_17) ;  /* 0xffffff7c00747947 */ /* 0x000fea000383ffff */
.L_x_23:
[----:B-1----:R-:W-:-:S04]  /*9710*/  IMAD.U32 R5, RZ, RZ, UR8 ;  /* 0x00000008ff057e24 */ /* 0x002fc8000f8e00ff */
[----:B------:R1:W2:Y:S03]  /*9720*/  SYNCS.PHASECHK.TRANS64.TRYWAIT P1, [R5+URZ], R4 ;  /* 0x00000004050075a7 */ /* 0x0002a6000802017f */
[----:B--2---:R-:W-:Y:S05]  /*9730*/  @!P1 NANOSLEEP.SYNCS 0x989680 ;  /* 0x009896800000995d */ /* 0x004fea0003900000 */
[----:B------:R-:W2:Y:S02]  /*9740*/  @!P1 SYNCS.PHASECHK.TRANS64 P1, [R5+URZ], R4 ;  /* 0x00000004050095a7 */ /* 0x000ea4000802007f */
[----:B--2---:R-:W-:Y:S05]  /*9750*/  @!P1 BRA `(.L_x_23) ;  /* 0xfffffffc00ec9947 */ /* 0x004fea000383ffff */
[----:B------:R-:W-:Y:S05]  /*9760*/  BRA `(.L_x_22) ;  /* 0xffffff8000587947 */ /* 0x000fea000383ffff */
.L_x_196:
[----:B------:R-:W-:Y:S01]  /*9770*/  BSSY B1, `(.L_x_237) ;  /* 0x0000006000017945 */ /* 0x000fe20003800000 */
[----:B------:R-:W-:-:S07]  /*9780*/  IMAD.MOV.U32 R15, RZ, RZ, -0x1 ;  /* 0xffffffffff0f7424 */ /* 0x000fce00078e00ff */
[----:B------:R-:W-:Y:S05]  /*9790*/  WARPSYNC.COLLECTIVE R15, `(.L_x_238) ;  /* 0x000000000f0c7348 */ /* 0x000fea0003c00000 */
[----:B------:R-:W-:Y:S02]  /*97a0*/  ELECT P6, UR62, PT ;  /* 0x00000000003e782f */ /* 0x000fe400038c0000 */
[----:B------:R-:W-:Y:S01]  /*97b0*/  MOV R14, UR62 ;  /* 0x0000003e000e7c02 */ /* 0x000fe20008000f00 */
[----:B------:R-:W-:Y:S10]  /*97c0*/  ENDCOLLECTIVE ;  /* 0x000000000000791b */ /* 0x000ff40003800000 */
.L_x_238:
[----:B------:R-:W-:Y:S05]  /*97d0*/  BSYNC B1 ;  /* 0x0000000000017941 */ /* 0x000fea0003800000 */
.L_x_237:
[----:B------:R-:W-:Y:S05]  /*97e0*/  BRA `(.L_x_239) ;  /* 0xffffffe400547947 */ /* 0x000fea000383ffff */
.L_x_199:
[----:B0-----:R0:W1:Y:S02]  /*97f0*/  SYNCS.PHASECHK.TRANS64.TRYWAIT P1, [R14+URZ+0xc8], R7 ;  /* 0x0000c8070e0075a7 */ /* 0x001064000802017f */
[----:B-1----:R-:W-:Y:S05]  /*9800*/  @!P1 NANOSLEEP.SYNCS 0x989680 ;  /* 0x009896800000995d */ /* 0x002fea0003900000 */
[----:B------:R-:W1:Y:S02]  /*9810*/  @!P1 SYNCS.PHASECHK.TRANS64 P1, [R14+URZ+0xc8], R7 ;  /* 0x0000c8070e0095a7 */ /* 0x000e64000802007f */
[----:B-1----:R-:W-:Y:S05]  /*9820*/  @!P1 BRA `(.L_x_199) ;  /* 0xfffffffc00f09947 */ /* 0x002fea000383ffff */
[----:B------:R-:W-:Y:S05]  /*9830*/  BRA `(.L_x_240) ;  /* 0xffffffe400887947 */ /* 0x000fea000383ffff */
.L_x_208:
[----:B------:R-:W-:Y:S01]  /*9840*/  BSSY B0, `(.L_x_241) ;  /* 0x0000006000007945 */ /* 0x000fe20003800000 */
[----:B------:R-:W-:-:S07]  /*9850*/  IMAD.MOV.U32 R15, RZ, RZ, -0x1 ;  /* 0xffffffffff0f7424 */ /* 0x000fce00078e00ff */
[----:B------:R-:W-:Y:S05]  /*9860*/  WARPSYNC.COLLECTIVE R15, `(.L_x_242) ;  /* 0x000000000f0c7348 */ /* 0x000fea0003c00000 */
[----:B------:R-:W-:Y:S02]  /*9870*/  ELECT P6, UR62, PT ;  /* 0x00000000003e782f */ /* 0x000fe400038c0000 */
[----:B------:R-:W-:Y:S01]  /*9880*/  MOV R14, UR62 ;  /* 0x0000003e000e7c02 */ /* 0x000fe20008000f00 */
[----:B------:R-:W-:Y:S10]  /*9890*/  ENDCOLLECTIVE ;  /* 0x000000000000791b */ /* 0x000ff40003800000 */
.L_x_242:
[----:B------:R-:W-:Y:S05]  /*98a0*/  BSYNC B0 ;  /* 0x0000000000007941 */ /* 0x000fea0003800000 */
.L_x_241:
[----:B------:R-:W-:Y:S05]  /*98b0*/  BRA `(.L_x_243) ;  /* 0xffffffec00d87947 */ /* 0x000fea000383ffff */
.L_x_212:
[----:B0-----:R0:W1:Y:S02]  /*98c0*/  SYNCS.PHASECHK.TRANS64.TRYWAIT P0, [R7+URZ], R2 ;  /* 0x00000002070075a7 */ /* 0x001064000800017f */
[----:B-1----:R-:W-:Y:S05]  /*98d0*/  @!P0 NANOSLEEP.SYNCS 0x989680 ;  /* 0x009896800000895d */ /* 0x002fea0003900000 */
[----:B------:R-:W1:Y:S02]  /*98e0*/  @!P0 SYNCS.PHASECHK.TRANS64 P0, [R7+URZ], R2 ;  /* 0x00000002070085a7 */ /* 0x000e64000800007f */
[----:B-1----:R-:W-:Y:S05]  /*98f0*/  @!P0 BRA `(.L_x_212) ;  /* 0xfffffffc00f08947 */ /* 0x002fea000383ffff */
[----:B------:R-:W-:Y:S05]  /*9900*/  BRA `(.L_x_244) ;  /* 0xfffffff000187947 */ /* 0x000fea000383ffff */
.L_x_213:
[----:B0-----:R0:W1:Y:S02]  /*9910*/  SYNCS.PHASECHK.TRANS64.TRYWAIT P0, [R9+URZ], R4 ;  /* 0x00000004090075a7 */ /* 0x001064000800017f */
[----:B-1----:R-:W-:Y:S05]  /*9920*/  @!P0 NANOSLEEP.SYNCS 0x989680 ;  /* 0x009896800000895d */ /* 0x002fea0003900000 */
[----:B------:R-:W1:Y:S02]  /*9930*/  @!P0 SYNCS.PHASECHK.TRANS64 P0, [R9+URZ], R4 ;  /* 0x00000004090085a7 */ /* 0x000e64000800007f */
[----:B-1----:R-:W-:Y:S05]  /*9940*/  @!P0 BRA `(.L_x_213) ;  /* 0xfffffffc00f08947 */ /* 0x002fea000383ffff */
[----:B------:R-:W-:Y:S05]  /*9950*/  BRA `(.L_x_245) ;  /* 0xfffffff000287947 */ /* 0x000fea000383ffff */
.L_x_214:
[----:B0-----:R0:W1:Y:S02]  /*9960*/  SYNCS.PHASECHK.TRANS64.TRYWAIT P0, [R6+URZ], R5 ;  /* 0x00000005060075a7 */ /* 0x001064000800017f */
[----:B-1----:R-:W-:Y:S05]  /*9970*/  @!P0 NANOSLEEP.SYNCS 0x989680 ;  /* 0x009896800000895d */ /* 0x002fea0003900000 */
[----:B------:R-:W1:Y:S02]  /*9980*/  @!P0 SYNCS.PHASECHK.TRANS64 P0, [R6+URZ], R5 ;  /* 0x00000005060085a7 */ /* 0x000e64000800007f */
[----:B-1----:R-:W-:Y:S05]  /*9990*/  @!P0 BRA `(.L_x_214) ;  /* 0xfffffffc00f08947 */ /* 0x002fea000383ffff */
[----:B------:R-:W-:Y:S05]  /*99a0*/  BRA `(.L_x_246) ;  /* 0xfffffff000387947 */ /* 0x000fea000383ffff */
.L_x_215:
[----:B0-----:R0:W1:Y:S02]  /*99b0*/  SYNCS.PHASECHK.TRANS64.TRYWAIT P0, [R9+URZ], R4 ;  /* 0x00000004090075a7 */ /* 0x001064000800017f */
[----:B-1----:R-:W-:Y:S05]  /*99c0*/  @!P0 NANOSLEEP.SYNCS 0x989680 ;  /* 0x009896800000895d */ /* 0x002fea0003900000 */
[----:B------:R-:W1:Y:S02]  /*99d0*/  @!P0 SYNCS.PHASECHK.TRANS64 P0, [R9+URZ], R4 ;  /* 0x00000004090085a7 */ /* 0x000e64000800007f */
[----:B-1----:R-:W-:Y:S05]  /*99e0*/  @!P0 BRA `(.L_x_215) ;  /* 0xfffffffc00f08947 */ /* 0x002fea000383ffff */
[----:B------:R-:W-:Y:S05]  /*99f0*/  BRA `(.L_x_247) ;  /* 0xfffffff000487947 */ /* 0x000fea000383ffff */
.L_x_216:
[----:B0-----:R0:W1:Y:S02]  /*9a00*/  SYNCS.PHASECHK.TRANS64.TRYWAIT P0, [R6+URZ], R5 ;  /* 0x00000005060075a7 */ /* 0x001064000800017f */
[----:B-1----:R-:W-:Y:S05]  /*9a10*/  @!P0 NANOSLEEP.SYNCS 0x989680 ;  /* 0x009896800000895d */ /* 0x002fea0003900000 */
[----:B------:R-:W1:Y:S02]  /*9a20*/  @!P0 SYNCS.PHASECHK.TRANS64 P0, [R6+URZ], R5 ;  /* 0x00000005060085a7 */ /* 0x000e64000800007f */
[----:B-1----:R-:W-:Y:S05]  /*9a30*/  @!P0 BRA `(.L_x_216) ;  /* 0xfffffffc00f08947 */ /* 0x002fea000383ffff */
[----:B------:R-:W-:Y:S05]  /*9a40*/  BRA `(.L_x_248) ;  /* 0xfffffff000587947 */ /* 0x000fea000383ffff */
.L_x_217:
[----:B0-----:R0:W1:Y:S02]  /*9a50*/  SYNCS.PHASECHK.TRANS64.TRYWAIT P0, [R9+URZ], R4 ;  /* 0x00000004090075a7 */ /* 0x001064000800017f */
[----:B-1----:R-:W-:Y:S05]  /*9a60*/  @!P0 NANOSLEEP.SYNCS 0x989680 ;  /* 0x009896800000895d */ /* 0x002fea0003900000 */
[----:B------:R-:W1:Y:S02]  /*9a70*/  @!P0 SYNCS.PHASECHK.TRANS64 P0, [R9+URZ], R4 ;  /* 0x00000004090085a7 */ /* 0x000e64000800007f */
[----:B-1----:R-:W-:Y:S05]  /*9a80*/  @!P0 BRA `(.L_x_217) ;  /* 0xfffffffc00f08947 */ /* 0x002fea000383ffff */
[----:B------:R-:W-:Y:S05]  /*9a90*/  BRA `(.L_x_249) ;  /* 0xfffffff000687947 */ /* 0x000fea000383ffff */
.L_x_218:
[----:B0-----:R0:W1:Y:S02]  /*9aa0*/  SYNCS.PHASECHK.TRANS64.TRYWAIT P0, [R6+URZ], R5 ;  /* 0x00000005060075a7 */ /* 0x001064000800017f */
[----:B-1----:R-:W-:Y:S05]  /*9ab0*/  @!P0 NANOSLEEP.SYNCS 0x989680 ;  /* 0x009896800000895d */ /* 0x002fea0003900000 */
[----:B------:R-:W1:Y:S02]  /*9ac0*/  @!P0 SYNCS.PHASECHK.TRANS64 P0, [R6+URZ], R5 ;  /* 0x00000005060085a7 */ /* 0x000e64000800007f */
[----:B-1----:R-:W-:Y:S05]  /*9ad0*/  @!P0 BRA `(.L_x_218) ;  /* 0xfffffffc00f08947 */ /* 0x002fea000383ffff */
[----:B------:R-:W-:Y:S05]  /*9ae0*/  BRA `(.L_x_250) ;  /* 0xfffffff000787947 */ /* 0x000fea000383ffff */
.L_x_219:
[----:B0-----:R0:W1:Y:S02]  /*9af0*/  SYNCS.PHASECHK.TRANS64.TRYWAIT P0, [R9+URZ], R4 ;  /* 0x00000004090075a7 */ /* 0x001064000800017f */
[----:B-1----:R-:W-:Y:S05]  /*9b00*/  @!P0 NANOSLEEP.SYNCS 0x989680 ;  /* 0x009896800000895d */ /* 0x002fea0003900000 */
[----:B------:R-:W1:Y:S02]  /*9b10*/  @!P0 SYNCS.PHASECHK.TRANS64 P0, [R9+URZ], R4 ;  /* 0x00000004090085a7 */ /* 0x000e64000800007f */
[----:B-1----:R-:W-:Y:S05]  /*9b20*/  @!P0 BRA `(.L_x_219) ;  /* 0xfffffffc00f08947 */ /* 0x002fea000383ffff */
[----:B------:R-:W-:Y:S05]  /*9b30*/  BRA `(.L_x_251) ;  /* 0xfffffff000887947 */ /* 0x000fea000383ffff */
.L_x_220:
[----:B0-----:R0:W1:Y:S02]  /*9b40*/  SYNCS.PHASECHK.TRANS64.TRYWAIT P0, [R6+URZ], R5 ;  /* 0x00000005060075a7 */ /* 0x001064000800017f */
[----:B-1----:R-:W-:Y:S05]  /*9b50*/  @!P0 NANOSLEEP.SYNCS 0x989680 ;  /* 0x009896800000895d */ /* 0x002fea0003900000 */
[----:B------:R-:W1:Y:S02]  /*9b60*/  @!P0 SYNCS.PHASECHK.TRANS64 P0, [R6+URZ], R5 ;  /* 0x00000005060085a7 */ /* 0x000e64000800007f */
[----:B-1----:R-:W-:Y:S05]  /*9b70*/  @!P0 BRA `(.L_x_220) ;  /* 0xfffffffc00f08947 */ /* 0x002fea000383ffff */
[----:B------:R-:W-:Y:S05]  /*9b80*/  BRA `(.L_x_252) ;  /* 0xfffffff000987947 */ /* 0x000fea000383ffff */
.L_x_221:
[----:B0-----:R0:W1:Y:S02]  /*9b90*/  SYNCS.PHASECHK.TRANS64.TRYWAIT P0, [R9+URZ], R4 ;  /* 0x00000004090075a7 */ /* 0x001064000800017f */
[----:B-1----:R-:W-:Y:S05]  /*9ba0*/  @!P0 NANOSLEEP.SYNCS 0x989680 ;  /* 0x009896800000895d */ /* 0x002fea0003900000 */
[----:B------:R-:W1:Y:S02]  /*9bb0*/  @!P0 SYNCS.PHASECHK.TRANS64 P0, [R9+URZ], R4 ;  /* 0x00000004090085a7 */ /* 0x000e64000800007f */
[----:B-1----:R-:W-:Y:S05]  /*9bc0*/  @!P0 BRA `(.L_x_221) ;  /* 0xfffffffc00f08947 */ /* 0x002fea000383ffff */
[----:B------:R-:W-:Y:S05]  /*9bd0*/  BRA `(.L_x_253) ;  /* 0xfffffff000a87947 */ /* 0x000fea000383ffff */
.L_x_222:
[----:B0-----:R0:W1:Y:S02]  /*9be0*/  SYNCS.PHASECHK.TRANS64.TRYWAIT P0, [R6+URZ], R5 ;  /* 0x00000005060075a7 */ /* 0x001064000800017f */
[----:B-1----:R-:W-:Y:S05]  /*9bf0*/  @!P0 NANOSLEEP.SYNCS 0x989680 ;  /* 0x009896800000895d */ /* 0x002fea0003900000 */
[----:B------:R-:W1:Y:S02]  /*9c00*/  @!P0 SYNCS.PHASECHK.TRANS64 P0, [R6+URZ], R5 ;  /* 0x00000005060085a7 */ /* 0x000e64000800007f */
[----:B-1----:R-:W-:Y:S05]  /*9c10*/  @!P0 BRA `(.L_x_222) ;  /* 0xfffffffc00f08947 */ /* 0x002fea000383ffff */
[----:B------:R-:W-:Y:S05]  /*9c20*/  BRA `(.L_x_254) ;  /* 0xfffffff000b87947 */ /* 0x000fea000383ffff */
.L_x_223:
[----:B0-----:R0:W1:Y:S02]  /*9c30*/  SYNCS.PHASECHK.TRANS64.TRYWAIT P0, [R9+URZ], R4 ;  /* 0x00000004090075a7 */ /* 0x001064000800017f */
[----:B-1----:R-:W-:Y:S05]  /*9c40*/  @!P0 NANOSLEEP.SYNCS 0x989680 ;  /* 0x009896800000895d */ /* 0x002fea0003900000 */
[----:B------:R-:W1:Y:S02]  /*9c50*/  @!P0 SYNCS.PHASECHK.TRANS64 P0, [R9+URZ], R4 ;  /* 0x00000004090085a7 */ /* 0x000e64000800007f */
[----:B-1----:R-:W-:Y:S05]  /*9c60*/  @!P0 BRA `(.L_x_223) ;  /* 0xfffffffc00f08947 */ /* 0x002fea000383ffff */
[----:B------:R-:W-:Y:S05]  /*9c70*/  BRA `(.L_x_255) ;  /* 0xfffffff000c87947 */ /* 0x000fea000383ffff */
.L_x_224:
[----:B0-----:R0:W1:Y:S02]  /*9c80*/  SYNCS.PHASECHK.TRANS64.TRYWAIT P0, [R6+URZ], R5 ;  /* 0x00000005060075a7 */ /* 0x001064000800017f */
[----:B-1----:R-:W-:Y:S05]  /*9c90*/  @!P0 NANOSLEEP.SYNCS 0x989680 ;  /* 0x009896800000895d */ /* 0x002fea0003900000 */
[----:B------:R-:W1:Y:S02]  /*9ca0*/  @!P0 SYNCS.PHASECHK.TRANS64 P0, [R6+URZ], R5 ;  /* 0x00000005060085a7 */ /* 0x000e64000800007f */
[----:B-1----:R-:W-:Y:S05]  /*9cb0*/  @!P0 BRA `(.L_x_224) ;  /* 0xfffffffc00f08947 */ /* 0x002fea000383ffff */
[----:B------:R-:W-:Y:S05]  /*9cc0*/  BRA `(.L_x_256) ;  /* 0xfffffff000d87947 */ /* 0x000fea000383ffff */
.L_x_225:
[----:B0-----:R0:W1:Y:S02]  /*9cd0*/  SYNCS.PHASECHK.TRANS64.TRYWAIT P0, [R9+URZ], R4 ;  /* 0x00000004090075a7 */ /* 0x001064000800017f */
[----:B-1----:R-:W-:Y:S05]  /*9ce0*/  @!P0 NANOSLEEP.SYNCS 0x989680 ;  /* 0x009896800000895d */ /* 0x002fea0003900000 */
[----:B------:R-:W1:Y:S02]  /*9cf0*/  @!P0 SYNCS.PHASECHK.TRANS64 P0, [R9+URZ], R4 ;  /* 0x00000004090085a7 */ /* 0x000e64000800007f */
[----:B-1----:R-:W-:Y:S05]  /*9d00*/  @!P0 BRA `(.L_x_225) ;  /* 0xfffffffc00f08947 */ /* 0x002fea000383ffff */
[----:B------:R-:W-:Y:S05]  /*9d10*/  BRA `(.L_x_257) ;  /* 0xfffffff000e87947 */ /* 0x000fea000383ffff */
.L_x_226:
[----:B0-----:R0:W1:Y:S02]  /*9d20*/  SYNCS.PHASECHK.TRANS64.TRYWAIT P0, [R6+URZ], R5 ;  /* 0x00000005060075a7 */ /* 0x001064000800017f */
[----:B-1----:R-:W-:Y:S05]  /*9d30*/  @!P0 NANOSLEEP.SYNCS 0x989680 ;  /* 0x009896800000895d */ /* 0x002fea0003900000 */
[----:B------:R-:W1:Y:S02]  /*9d40*/  @!P0 SYNCS.PHASECHK.TRANS64 P0, [R6+URZ], R5 ;  /* 0x00000005060085a7 */ /* 0x000e64000800007f */
[----:B-1----:R-:W-:Y:S05]  /*9d50*/  @!P0 BRA `(.L_x_226) ;  /* 0xfffffffc00f08947 */ /* 0x002fea000383ffff */
[----:B------:R-:W-:Y:S05]  /*9d60*/  BRA `(.L_x_258) ;  /* 0xfffffff000f87947 */ /* 0x000fea000383ffff */
.L_x_227:
[----:B0-----:R0:W1:Y:S02]  /*9d70*/  SYNCS.PHASECHK.TRANS64.TRYWAIT P0, [R9+URZ], R4 ;  /* 0x00000004090075a7 */ /* 0x001064000800017f */
[----:B-1----:R-:W-:Y:S05]  /*9d80*/  @!P0 NANOSLEEP.SYNCS 0x989680 ;  /* 0x009896800000895d */ /* 0x002fea0003900000 */
[----:B------:R-:W1:Y:S02]  /*9d90*/  @!P0 SYNCS.PHASECHK.TRANS64 P0, [R9+URZ], R4 ;  /* 0x00000004090085a7 */ /* 0x000e64000800007f */
[----:B-1----:R-:W-:Y:S05]  /*9da0*/  @!P0 BRA `(.L_x_227) ;  /* 0xfffffffc00f08947 */ /* 0x002fea000383ffff */
[----:B------:R-:W-:Y:S05]  /*9db0*/  BRA `(.L_x_259) ;  /* 0xfffffff400087947 */ /* 0x000fea000383ffff */
.L_x_228:
[----:B0-----:R0:W1:Y:S02]  /*9dc0*/  SYNCS.PHASECHK.TRANS64.TRYWAIT P0, [R6+URZ], R5 ;  /* 0x00000005060075a7 */ /* 0x001064000800017f */
[----:B-1----:R-:W-:Y:S05]  /*9dd0*/  @!P0 NANOSLEEP.SYNCS 0x989680 ;  /* 0x009896800000895d */ /* 0x002fea0003900000 */
[----:B------:R-:W1:Y:S02]  /*9de0*/  @!P0 SYNCS.PHASECHK.TRANS64 P0, [R6+URZ], R5 ;  /* 0x00000005060085a7 */ /* 0x000e64000800007f */
[----:B-1----:R-:W-:Y:S05]  /*9df0*/  @!P0 BRA `(.L_x_228) ;  /* 0xfffffffc00f08947 */ /* 0x002fea000383ffff */
[----:B------:R-:W-:Y:S05]  /*9e00*/  BRA `(.L_x_260) ;  /* 0xfffffff400187947 */ /* 0x000fea000383ffff */
.L_x_229:
[----:B0-----:R0:W1:Y:S02]  /*9e10*/  SYNCS.PHASECHK.TRANS64.TRYWAIT P0, [R9+URZ], R4 ;  /* 0x00000004090075a7 */ /* 0x001064000800017f */
[----:B-1----:R-:W-:Y:S05]  /*9e20*/  @!P0 NANOSLEEP.SYNCS 0x989680 ;  /* 0x009896800000895d */ /* 0x002fea0003900000 */
[----:B------:R-:W1:Y:S02]  /*9e30*/  @!P0 SYNCS.PHASECHK.TRANS64 P0, [R9+URZ], R4 ;  /* 0x00000004090085a7 */ /* 0x000e64000800007f */
[----:B-1----:R-:W-:Y:S05]  /*9e40*/  @!P0 BRA `(.L_x_229) ;  /* 0xfffffffc00f08947 */ /* 0x002fea000383ffff */
[----:B------:R-:W-:Y:S05]  /*9e50*/  BRA `(.L_x_261) ;  /* 0xfffffff400287947 */ /* 0x000fea000383ffff */
.L_x_230:
[----:B0-----:R0:W1:Y:S02]  /*9e60*/  SYNCS.PHASECHK.TRANS64.TRYWAIT P0, [R6+URZ], R5 ;  /* 0x00000005060075a7 */ /* 0x001064000800017f */
[----:B-1----:R-:W-:Y:S05]  /*9e70*/  @!P0 NANOSLEEP.SYNCS 0x989680 ;  /* 0x009896800000895d */ /* 0x002fea0003900000 */
[----:B------:R-:W1:Y:S02]  /*9e80*/  @!P0 SYNCS.PHASECHK.TRANS64 P0, [R6+URZ], R5 ;  /* 0x00000005060085a7 */ /* 0x000e64000800007f */
[----:B-1----:R-:W-:Y:S05]  /*9e90*/  @!P0 BRA `(.L_x_230) ;  /* 0xfffffffc00f08947 */ /* 0x002fea000383ffff */
[----:B------:R-:W-:Y:S05]  /*9ea0*/  BRA `(.L_x_262) ;  /* 0xfffffff400387947 */ /* 0x000fea000383ffff */
.L_x_231:
[----:B0-----:R0:W1:Y:S02]  /*9eb0*/  SYNCS.PHASECHK.TRANS64.TRYWAIT P0, [R9+URZ], R4 ;  /* 0x00000004090075a7 */ /* 0x001064000800017f */
[----:B-1----:R-:W-:Y:S05]  /*9ec0*/  @!P0 NANOSLEEP.SYNCS 0x989680 ;  /* 0x009896800000895d */ /* 0x002fea0003900000 */
[----:B------:R-:W1:Y:S02]  /*9ed0*/  @!P0 SYNCS.PHASECHK.TRANS64 P0, [R9+URZ], R4 ;  /* 0x00000004090085a7 */ /* 0x000e64000800007f */
[----:B-1----:R-:W-:Y:S05]  /*9ee0*/  @!P0 BRA `(.L_x_231) ;  /* 0xfffffffc00f08947 */ /* 0x002fea000383ffff */
[----:B------:R-:W-:Y:S05]  /*9ef0*/  BRA `(.L_x_263) ;  /* 0xfffffff400487947 */ /* 0x000fea000383ffff */
.L_x_232:
[----:B0-----:R0:W1:Y:S02]  /*9f00*/  SYNCS.PHASECHK.TRANS64.TRYWAIT P0, [R6+URZ], R5 ;  /* 0x00000005060075a7 */ /* 0x001064000800017f */
[----:B-1----:R-:W-:Y:S05]  /*9f10*/  @!P0 NANOSLEEP.SYNCS 0x989680 ;  /* 0x009896800000895d */ /* 0x002fea0003900000 */
[----:B------:R-:W1:Y:S02]  /*9f20*/  @!P0 SYNCS.PHASECHK.TRANS64 P0, [R6+URZ], R5 ;  /* 0x00000005060085a7 */ /* 0x000e64000800007f */
[----:B-1----:R-:W-:Y:S05]  /*9f30*/  @!P0 BRA `(.L_x_232) ;  /* 0xfffffffc00f08947 */ /* 0x002fea000383ffff */
[----:B------:R-:W-:Y:S05]  /*9f40*/  BRA `(.L_x_264) ;  /* 0xfffffff400587947 */ /* 0x000fea000383ffff */
.L_x_233:
[----:B0-----:R0:W1:Y:S02]  /*9f50*/  SYNCS.PHASECHK.TRANS64.TRYWAIT P0, [R9+URZ], R4 ;  /* 0x00000004090075a7 */ /* 0x001064000800017f */
[----:B-1----:R-:W-:Y:S05]  /*9f60*/  @!P0 NANOSLEEP.SYNCS 0x989680 ;  /* 0x009896800000895d */ /* 0x002fea0003900000 */
[----:B------:R-:W1:Y:S02]  /*9f70*/  @!P0 SYNCS.PHASECHK.TRANS64 P0, [R9+URZ], R4 ;  /* 0x00000004090085a7 */ /* 0x000e64000800007f */
[----:B-1----:R-:W-:Y:S05]  /*9f80*/  @!P0 BRA `(.L_x_233) ;  /* 0xfffffffc00f08947 */ /* 0x002fea000383ffff */
[----:B------:R-:W-:Y:S05]  /*9f90*/  BRA `(.L_x_265) ;  /* 0xfffffff400687947 */ /* 0x000fea000383ffff */
.L_x_234:
[----:B0-----:R0:W1:Y:S02]  /*9fa0*/  SYNCS.PHASECHK.TRANS64.TRYWAIT P0, [R6+URZ], R5 ;  /* 0x00000005060075a7 */ /* 0x001064000800017f */
[----:B-1----:R-:W-:Y:S05]  /*9fb0*/  @!P0 NANOSLEEP.SYNCS 0x989680 ;  /* 0x009896800000895d */ /* 0x002fea0003900000 */
[----:B------:R-:W1:Y:S02]  /*9fc0*/  @!P0 SYNCS.PHASECHK.TRANS64 P0, [R6+URZ], R5 ;  /* 0x00000005060085a7 */ /* 0x000e64000800007f */
[----:B-1----:R-:W-:Y:S05]  /*9fd0*/  @!P0 BRA `(.L_x_234) ;  /* 0xfffffffc00f08947 */ /* 0x002fea000383ffff */
[----:B------:R-:W-:Y:S05]  /*9fe0*/  BRA `(.L_x_266) ;  /* 0xfffffff400787947 */ /* 0x000fea000383ffff */
.L_x_235:
[----:B-1----:R1:W2:Y:S02]  /*9ff0*/  SYNCS.PHASECHK.TRANS64.TRYWAIT P0, [R9+URZ], R4 ;  /* 0x00000004090075a7 */ /* 0x0022a4000800017f */
[----:B--2---:R-:W-:Y:S05]  /*a000*/  @!P0 NANOSLEEP.SYNCS 0x989680 ;  /* 0x009896800000895d */ /* 0x004fea0003900000 */
[----:B------:R-:W2:Y:S02]  /*a010*/  @!P0 SYNCS.PHASECHK.TRANS64 P0, [R9+URZ], R4 ;  /* 0x00000004090085a7 */ /* 0x000ea4000800007f */
[----:B--2---:R-:W-:Y:S05]  /*a020*/  @!P0 BRA `(.L_x_235) ;  /* 0xfffffffc00f08947 */ /* 0x004fea000383ffff */
[----:B------:R-:W-:Y:S05]  /*a030*/  BRA `(.L_x_267) ;  /* 0xfffffff400807947 */ /* 0x000fea000383ffff */
.L_x_268:
[----:B------:R-:W-:-:S00]  /*a040*/  BRA `(.L_x_268) ;  /* 0xfffffffc00fc7947 */ /* 0x000fc0000383ffff */
[----:B------:R-:W-:-:S00]  /*a050*/  NOP ;  /* 0x0000000000007918 */ /* 0x000fc00000000000 */
        /* <DEDUP_REMOVED lines=10> */
.L_x_269:


//--------------------- .nv.global.init           --------------------------
	.section	.nv.global.init,"aw",@progbits
.nv.global.init:
	.type		$str$22,@object
	.size		$str$22,($str$23 - $str$22)
$str$22:
        /*0000*/ 	.byte	0x6b, 0x5f, 0x74, 0x69, 0x6c, 0x65, 0x5f, 0x63, 0x6f, 0x75, 0x6e, 0x74, 0x20, 0x3e, 0x3d, 0x20
        /*0010*/ 	.byte	0x31, 0x00
	.type		$str$23,@object
	.size		$str$23,(__unnamed_1 - $str$23)
$str$23:
        /*0012*/ 	.byte	0x2f, 0x74, 0x6d, 0x70, 0x2f, 0x63, 0x75, 0x74, 0x6c, 0x61, 0x73, 0x73, 0x5f, 0x73, 0x77, 0x65
        /*0022*/ 	.byte	0x65, 0x70, 0x5f, 0x73, 0x72, 0x63, 0x2f, 0x69, 0x6e, 0x63, 0x6c, 0x75, 0x64, 0x65, 0x2f, 0x63
        /*0032*/ 	.byte	0x75, 0x74, 0x6c, 0x61, 0x73, 0x73, 0x2f, 0x67, 0x65, 0x6d, 0x6d, 0x2f, 0x63, 0x6f, 0x6c, 0x6c
        /*0042*/ 	.byte	0x65, 0x63, 0x74, 0x69, 0x76, 0x65, 0x2f, 0x73, 0x6d, 0x39, 0x30, 0x5f, 0x6d, 0x6d, 0x61, 0x5f
        /*0052*/ 	.byte	0x74, 0x6d, 0x61, 0x5f, 0x67, 0x6d, 0x6d, 0x61, 0x5f, 0x73, 0x73, 0x5f, 0x77, 0x61, 0x72, 0x70
        /*0062*/ 	.byte	0x73, 0x70, 0x65, 0x63, 0x69, 0x61, 0x6c, 0x69, 0x7a, 0x65, 0x64, 0x2e, 0x68, 0x70, 0x70, 0x00
	.type		__unnamed_1,@object
	.size		__unnamed_1,(.L_0 - __unnamed_1)
__unnamed_1:
        /*0072*/ 	.byte	0x76, 0x6f, 0x69, 0x64, 0x20, 0x63, 0x75, 0x74, 0x6c, 0x61, 0x73, 0x73, 0x3a, 0x3a, 0x67, 0x65
        /* <DEDUP_REMOVED lines=180> */
        /*0bc2*/ 	.byte	0x69, 0x74, 0x79, 0x5d, 0x00
.L_0:


//--------------------- .nv.shared._ZN7cutlass13device_kernelINS_4gemm6kernel13GemmUniversalIN4cute5tupleIJiiiiEEENS1_10collective13CollectiveMmaINS1_34MainloopSm90TmaGmmaWarpSpecializedILi25ENS5_IJNS4_1CILi1EEESB_SB_EEENS1_35KernelTmaWarpSpecializedCooperativeEEENS5_IJNSA_ILi128EEENSA_ILi160EEENSA_ILi16EEEEEENS_10bfloat16_tENS5_IJlSB_lEEESJ_SK_NS4_8TiledMMAINS4_8MMA_AtomIJNS4_4SM904GMMA27MMA_64x32x16_F32BF16BF16_SSILNSO_5MajorE0ELSQ_0ELNSO_7ScaleInE1ELSR_1EEEEEENS4_6LayoutINS5_IJNSA_ILi2EEESB_SB_EEENS5_IJSB_NSA_ILi0EEESX_EEEEENS5_IJNS4_10UnderscoreES10_S10_EEEEENS4_13SM90_TMA_LOADENS4_14ComposedLayoutINS4_7SwizzleILi1ELi4ELi3EEENS4_18smem_ptr_flag_bitsILi16EEENSU_INS5_IJNSA_ILi8EEESH_EEENS5_IJSH_SB_EEEEEEEvNS4_8identityES13_S1D_vS1E_EENS_8epilogue10collective6detail29Sm90TmaWarpSpecializedAdapterINS1H_15DefaultEpilogueISJ_SK_SK_NS1G_6thread17LinearCombinationISJ_Li1EffLNS1L_9ScaleType4KindE0ELNS_15FloatRoundStyleE2ESJ_EENS1_15EpilogueDefaultEEEEEvvEEEEvNT_6ParamsE --------------------------
	.section	.nv.shared._ZN7cutlass13device_kernelINS_4gemm6kernel13GemmUniversalIN4cute5tupleIJiiiiEEENS1_10collective13CollectiveMmaINS1_34MainloopSm90TmaGmmaWarpSpecializedILi25ENS5_IJNS4_1CILi1EEESB_SB_EEENS1_35KernelTmaWarpSpecializedCooperativeEEENS5_IJNSA_ILi128EEENSA_ILi160EEENSA_ILi16EEEEEENS_10bfloat16_tENS5_IJlSB_lEEESJ_SK_NS4_8TiledMMAINS4_8MMA_AtomIJNS4_4SM904GMMA27MMA_64x32x16_F32BF16BF16_SSILNSO_5MajorE0ELSQ_0ELNSO_7ScaleInE1ELSR_1EEEEEENS4_6LayoutINS5_IJNSA_ILi2EEESB_SB_EEENS5_IJSB_NSA_ILi0EEESX_EEEEENS5_IJNS4_10UnderscoreES10_S10_EEEEENS4_13SM90_TMA_LOADENS4_14ComposedLayoutINS4_7SwizzleILi1ELi4ELi3EEENS4_18smem_ptr_flag_bitsILi16EEENSU_INS5_IJNSA_ILi8EEESH_EEENS5_IJSH_SB_EEEEEEEvNS4_8identityES13_S1D_vS1E_EENS_8epilogue10collective6detail29Sm90TmaWarpSpecializedAdapterINS1H_15DefaultEpilogueISJ_SK_SK_NS1G_6thread17LinearCombinationISJ_Li1EffLNS1L_9ScaleType4KindE0ELNS_15FloatRoundStyleE2ESJ_EENS1_15EpilogueDefaultEEEEEvvEEEEvNT_6ParamsE,"aw",@nobits
	.sectionflags	@""
	.align	16
	.zero		1024


//--------------------- .nv.shared.reserved.0     --------------------------
	.section	.nv.shared.reserved.0,"aw",@nobits
	.weak		__nv_reservedSMEM_offset_0_alias
	.size		__nv_reservedSMEM_offset_0_alias, 0, 0
	.other		__nv_reservedSMEM_offset_0_alias,@"STO_CUDA_RESERVED_SHARED STV_DEFAULT"
__nv_reservedSMEM_offset_0_alias:
	.zero		0


//--------------------- .nv.global                --------------------------
	.section	.nv.global,"aw",@nobits
.nv.global:
	.type		_ZN39_INTERNAL_3ebbf465_4_k_cu_8fc9d7fd_36434cute1_E,@object
	.size		_ZN39_INTERNAL_3ebbf465_4_k_cu_8fc9d7fd_36434cute1_E,(_ZN39_INTERNAL_3ebbf465_4_k_cu_8fc9d7fd_36434cuda3std3__45__cpo6cbeginE - _ZN39_INTERNAL_3ebbf465_4_k_cu_8fc9d7fd_36434cute1_E)
_ZN39_INTERNAL_3ebbf465_4_k_cu_8fc9d7fd_36434cute1_E:
	.zero		1
	.type		_ZN39_INTERNAL_3ebbf465_4_k_cu_8fc9d7fd_36434cuda3std3__45__cpo6cbeginE,@object
	.size		_ZN39_INTERNAL_3ebbf465_4_k_cu_8fc9d7fd_36434cuda3std3__45__cpo6cbeginE,(_ZN39_INTERNAL_3ebbf465_4_k_cu_8fc9d7fd_36434cuda3std3__48in_placeE - _ZN39_INTERNAL_3ebbf465_4_k_cu_8fc9d7fd_36434cuda3std3__45__cpo6cbeginE)
_ZN39_INTERNAL_3ebbf465_4_k_cu_8fc9d7fd_36434cuda3std3__45__cpo6cbeginE:
	.zero		1
	.type		_ZN39_INTERNAL_3ebbf465_4_k_cu_8fc9d7fd_36434cuda3std3__48in_placeE,@object
	.size		_ZN39_INTERNAL_3ebbf465_4_k_cu_8fc9d7fd_36434cuda3std3__48in_placeE,(_ZN39_INTERNAL_3ebbf465_4_k_cu_8fc9d7fd_36434cuda3std6ranges3__45__cpo9iter_moveE - _ZN39_INTERNAL_3ebbf465_4_k_cu_8fc9d7fd_36434cuda3std3__48in_placeE)
_ZN39_INTERNAL_3ebbf465_4_k_cu_8fc9d7fd_36434cuda3std3__48in_placeE:
	.zero		1
	.type		_ZN39_INTERNAL_3ebbf465_4_k_cu_8fc9d7fd_36434cuda3std6ranges3__45__cpo9iter_moveE,@object
	.size		_ZN39_INTERNAL_3ebbf465_4_k_cu_8fc9d7fd_36434cuda3std6ranges3__45__cpo9iter_moveE,(_ZN39_INTERNAL_3ebbf465_4_k_cu_8fc9d7fd_36434cuda3std3__45__cpo5beginE - _ZN39_INTERNAL_3ebbf465_4_k_cu_8fc9d7fd_36434cuda3std6ranges3__45__cpo9iter_moveE)
_ZN39_INTERNAL_3ebbf465_4_k_cu_8fc9d7fd_36434cuda3std6ranges3__45__cpo9iter_moveE:
	.zero		1
	.type		_ZN39_INTERNAL_3ebbf465_4_k_cu_8fc9d7fd_36434cuda3std3__45__cpo5beginE,@object
	.size		_ZN39_INTERNAL_3ebbf465_4_k_cu_8fc9d7fd_36434cuda3std3__45__cpo5beginE,(_ZN39_INTERNAL_3ebbf465_4_k_cu_8fc9d7fd_36434cuda3std3__441_GLOBAL__N__3ebbf465_4_k_cu_8fc9d7fd_36436ignoreE - _ZN39_INTERNAL_3ebbf465_4_k_cu_8fc9d7fd_36434cuda3std3__45__cpo5beginE)
_ZN39_INTERNAL_3ebbf465_4_k_cu_8fc9d7fd_36434cuda3std3__45__cpo5beginE:
	.zero		1
	.type		_ZN39_INTERNAL_3ebbf465_4_k_cu_8fc9d7fd_36434cuda3std3__441_GLOBAL__N__3ebbf465_4_k_cu_8fc9d7fd_36436ignoreE,@object
	.size		_ZN39_INTERNAL_3ebbf465_4_k_cu_8fc9d7fd_36434cuda3std3__441_GLOBAL__N__3ebbf465_4_k_cu_8fc9d7fd_36436ignoreE,(_ZN39_INTERNAL_3ebbf465_4_k_cu_8fc9d7fd_36434cute7productE - _ZN39_INTERNAL_3ebbf465_4_k_cu_8fc9d7fd_36434cuda3std3__441_GLOBAL__N__3ebbf465_4_k_cu_8fc9d7fd_36436ignoreE)
_ZN39_INTERNAL_3ebbf465_4_k_cu_8fc9d7fd_36434cuda3std3__441_GLOBAL__N__3ebbf465_4_k_cu_8fc9d7fd_36436ignoreE:
	.zero		1
	.type		_ZN39_INTERNAL_3ebbf465_4_k_cu_8fc9d7fd_36434cute7productE,@object
	.size		_ZN39_INTERNAL_3ebbf465_4_k_cu_8fc9d7fd_36434cute7productE,(_ZN39_INTERNAL_3ebbf465_4_k_cu_8fc9d7fd_36434cuda3std3__45__cpo3endE - _ZN39_INTERNAL_3ebbf465_4_k_cu_8fc9d7fd_36434cute7productE)
_ZN39_INTERNAL_3ebbf465_4_k_cu_8fc9d7fd_36434cute7productE:
	.zero		1
	.type		_ZN39_INTERNAL_3ebbf465_4_k_cu_8fc9d7fd_36434cuda3std3__45__cpo3endE,@object
	.size		_ZN39_INTERNAL_3ebbf465_4_k_cu_8fc9d7fd_36434cuda3std3__45__cpo3endE,(_ZN39_INTERNAL_3ebbf465_4_k_cu_8fc9d7fd_36434cuda3std3__419piecewise_constructE - _ZN39_INTERNAL_3ebbf465_4_k_cu_8fc9d7fd_36434cuda3std3__45__cpo3endE)
_ZN39_INTERNAL_3ebbf465_4_k_cu_8fc9d7fd_36434cuda3std3__45__cpo3endE:
	.zero		1
	.type		_ZN39_INTERNAL_3ebbf465_4_k_cu_8fc9d7fd_36434cuda3std3__419piecewise_constructE,@object
	.size		_ZN39_INTERNAL_3ebbf465_4_k_cu_8fc9d7fd_36434cuda3std3__419piecewise_constructE,(_ZN39_INTERNAL_3ebbf465_4_k_cu_8fc9d7fd_36434cuda3std3__45__cpo4cendE - _ZN39_INTERNAL_3ebbf465_4_k_cu_8fc9d7fd_36434cuda3std3__419piecewise_constructE)
_ZN39_INTERNAL_3ebbf465_4_k_cu_8fc9d7fd_36434cuda3std3__419piecewise_constructE:
	.zero		1
	.type		_ZN39_INTERNAL_3ebbf465_4_k_cu_8fc9d7fd_36434cuda3std3__45__cpo4cendE,@object
	.size		_ZN39_INTERNAL_3ebbf465_4_k_cu_8fc9d7fd_36434cuda3std3__45__cpo4cendE,(_ZN39_INTERNAL_3ebbf465_4_k_cu_8fc9d7fd_36434cuda3std6ranges3__45__cpo4swapE - _ZN39_INTERNAL_3ebbf465_4_k_cu_8fc9d7fd_36434cuda3std3__45__cpo4cendE)
_ZN39_INTERNAL_3ebbf465_4_k_cu_8fc9d7fd_36434cuda3std3__45__cpo4cendE:
	.zero		1
	.type		_ZN39_INTERNAL_3ebbf465_4_k_cu_8fc9d7fd_36434cuda3std6ranges3__45__cpo4swapE,@object
	.size		_ZN39_INTERNAL_3ebbf465_4_k_cu_8fc9d7fd_36434cuda3std6ranges3__45__cpo4swapE,(.L_8 - _ZN39_INTERNAL_3ebbf465_4_k_cu_8fc9d7fd_36434cuda3std6ranges3__45__cpo4swapE)
_ZN39_INTERNAL_3ebbf465_4_k_cu_8fc9d7fd_36434cuda3std6ranges3__45__cpo4swapE:
	.zero		1
.L_8:


//--------------------- .nv.constant0._ZN7cutlass13device_kernelINS_4gemm6kernel13GemmUniversalIN4cute5tupleIJiiiiEEENS1_10collective13CollectiveMmaINS1_34MainloopSm90TmaGmmaWarpSpecializedILi25ENS5_IJNS4_1CILi1EEESB_SB_EEENS1_35KernelTmaWarpSpecializedCooperativeEEENS5_IJNSA_ILi128EEENSA_ILi160EEENSA_ILi16EEEEEENS_10bfloat16_tENS5_IJlSB_lEEESJ_SK_NS4_8TiledMMAINS4_8MMA_AtomIJNS4_4SM904GMMA27MMA_64x32x16_F32BF16BF16_SSILNSO_5MajorE0ELSQ_0ELNSO_7ScaleInE1ELSR_1EEEEEENS4_6LayoutINS5_IJNSA_ILi2EEESB_SB_EEENS5_IJSB_NSA_ILi0EEESX_EEEEENS5_IJNS4_10UnderscoreES10_S10_EEEEENS4_13SM90_TMA_LOADENS4_14ComposedLayoutINS4_7SwizzleILi1ELi4ELi3EEENS4_18smem_ptr_flag_bitsILi16EEENSU_INS5_IJNSA_ILi8EEESH_EEENS5_IJSH_SB_EEEEEEEvNS4_8identityES13_S1D_vS1E_EENS_8epilogue10collective6detail29Sm90TmaWarpSpecializedAdapterINS1H_15DefaultEpilogueISJ_SK_SK_NS1G_6thread17LinearCombinationISJ_Li1EffLNS1L_9ScaleType4KindE0ELNS_15FloatRoundStyleE2ESJ_EENS1_15EpilogueDefaultEEEEEvvEEEEvNT_6ParamsE --------------------------
	.section	.nv.constant0._ZN7cutlass13device_kernelINS_4gemm6kernel13GemmUniversalIN4cute5tupleIJiiiiEEENS1_10collective13CollectiveMmaINS1_34MainloopSm90TmaGmmaWarpSpecializedILi25ENS5_IJNS4_1CILi1EEESB_SB_EEENS1_35KernelTmaWarpSpecializedCooperativeEEENS5_IJNSA_ILi128EEENSA_ILi160EEENSA_ILi16EEEEEENS_10bfloat16_tENS5_IJlSB_lEEESJ_SK_NS4_8TiledMMAINS4_8MMA_AtomIJNS4_4SM904GMMA27MMA_64x32x16_F32BF16BF16_SSILNSO_5MajorE0ELSQ_0ELNSO_7ScaleInE1ELSR_1EEEEEENS4_6LayoutINS5_IJNSA_ILi2EEESB_SB_EEENS5_IJSB_NSA_ILi0EEESX_EEEEENS5_IJNS4_10UnderscoreES10_S10_EEEEENS4_13SM90_TMA_LOADENS4_14ComposedLayoutINS4_7SwizzleILi1ELi4ELi3EEENS4_18smem_ptr_flag_bitsILi16EEENSU_INS5_IJNSA_ILi8EEESH_EEENS5_IJSH_SB_EEEEEEEvNS4_8identityES13_S1D_vS1E_EENS_8epilogue10collective6detail29Sm90TmaWarpSpecializedAdapterINS1H_15DefaultEpilogueISJ_SK_SK_NS1G_6thread17LinearCombinationISJ_Li1EffLNS1L_9ScaleType4KindE0ELNS_15FloatRoundStyleE2ESJ_EENS1_15EpilogueDefaultEEEEEvvEEEEvNT_6ParamsE,"a",@progbits
	.sectionflags	@""
	.align	4
.nv.constant0._ZN7cutlass13device_kernelINS_4gemm6kernel13GemmUniversalIN4cute5tupleIJiiiiEEENS1_10collective13CollectiveMmaINS1_34MainloopSm90TmaGmmaWarpSpecializedILi25ENS5_IJNS4_1CILi1EEESB_SB_EEENS1_35KernelTmaWarpSpecializedCooperativeEEENS5_IJNSA_ILi128EEENSA_ILi160EEENSA_ILi16EEEEEENS_10bfloat16_tENS5_IJlSB_lEEESJ_SK_NS4_8TiledMMAINS4_8MMA_AtomIJNS4_4SM904GMMA27MMA_64x32x16_F32BF16BF16_SSILNSO_5MajorE0ELSQ_0ELNSO_7ScaleInE1ELSR_1EEEEEENS4_6LayoutINS5_IJNSA_ILi2EEESB_SB_EEENS5_IJSB_NSA_ILi0EEESX_EEEEENS5_IJNS4_10UnderscoreES10_S10_EEEEENS4_13SM90_TMA_LOADENS4_14ComposedLayoutINS4_7SwizzleILi1ELi4ELi3EEENS4_18smem_ptr_flag_bitsILi16EEENSU_INS5_IJNSA_ILi8EEESH_EEENS5_IJSH_SB_EEEEEEEvNS4_8identityES13_S1D_vS1E_EENS_8epilogue10collective6detail29Sm90TmaWarpSpecializedAdapterINS1H_15DefaultEpilogueISJ_SK_SK_NS1G_6thread17LinearCombinationISJ_Li1EffLNS1L_9ScaleType4KindE0ELNS_15FloatRoundStyleE2ESJ_EENS1_15EpilogueDefaultEEEEEvvEEEEvNT_6ParamsE:
	.zero		1664


//--------------------- SYMBOLS --------------------------

	.type		.nv.reservedSmem.offset0,@object
	.size		.nv.reservedSmem.offset0,0x4
	.type		__assertfail,@function
